// auto-generated by cutlass_sweep.gemm — config: {"arch": "sm_90", "cluster_m": 1, "cluster_n": 1, "dtype": "bf16", "dtype_b": "bf16", "layout": "nt", "stages": 0, "tile_k": 32, "tile_m": 128, "tile_n": 64}
#include "cutlass/cutlass.h"
#include "cutlass/gemm/collective/collective_builder.hpp"
#include "cutlass/gemm/device/gemm_universal_adapter.h"
#include "cutlass/gemm/kernel/gemm_universal.hpp"
#include "cutlass/epilogue/collective/collective_builder.hpp"

using ElemA = cutlass::bfloat16_t;
using ElemB = cutlass::bfloat16_t;
using ElemCD = cutlass::bfloat16_t;
using Acc  = float;
using TileShape    = cute::Shape<cute::_128, cute::_64, cute::_32>;
using ClusterShape = cute::Shape<cute::_1, cute::_1, cute::_1>;

using CollectiveEpilogue = typename cutlass::epilogue::collective::CollectiveBuilder<
    cutlass::arch::Sm90, cutlass::arch::OpClassTensorOp,
    TileShape, ClusterShape,
    cutlass::epilogue::collective::EpilogueTileAuto,
    Acc, Acc,
    ElemCD, cutlass::layout::RowMajor, 128 / cutlass::sizeof_bits<ElemCD>::value,
    ElemCD, cutlass::layout::RowMajor, 128 / cutlass::sizeof_bits<ElemCD>::value,
    cutlass::epilogue::collective::EpilogueScheduleAuto
  >::CollectiveOp;

using CollectiveMainloop = typename cutlass::gemm::collective::CollectiveBuilder<
    cutlass::arch::Sm90, cutlass::arch::OpClassTensorOp,
    ElemA, cutlass::layout::RowMajor, 128 / cutlass::sizeof_bits<ElemA>::value,
    ElemB, cutlass::layout::ColumnMajor, 128 / cutlass::sizeof_bits<ElemB>::value,
    Acc,
    TileShape, ClusterShape,
    cutlass::gemm::collective::StageCountAutoCarveout<static_cast<int>(sizeof(typename CollectiveEpilogue::SharedStorage))>,
    cutlass::gemm::collective::KernelScheduleAuto
  >::CollectiveOp;

using GemmKernel = cutlass::gemm::kernel::GemmUniversal<
    cute::Shape<int,int,int,int>,
    CollectiveMainloop,
    CollectiveEpilogue
>;
using Gemm = cutlass::gemm::device::GemmUniversalAdapter<GemmKernel>;

// Force the device kernel symbol into the cubin without needing a host main.
auto* _anchor = &cutlass::device_kernel<GemmKernel>;


// ===== COMPILED SASS (sm_90a) =====

	.target	sm_90a

	.elftype	@"ET_EXEC"


//--------------------- .note.nv.tkinfo           --------------------------
	.section	.note.nv.tkinfo,"",@"SHT_NOTE"
	.sectionflags	@"SHF_NOTE_NV_TKINFO"
	.tkinfo
        /*0018*/ 	.word	0x00000002
        /*0030*/ 	.string	""
        /*0030*/ 	.string	"ptxas"
        /*0030*/ 	.string	"Cuda compilation tools, release 13.0, V13.0.88"
        /*0030*/ 	.string	"Build cuda_13.0.r13.0/compiler.36424714_0"
        /*0030*/ 	.string	"-arch sm_90a -m 64 "



//--------------------- .note.nv.cuinfo           --------------------------
	.section	.note.nv.cuinfo,"",@"SHT_NOTE"
	.sectionflags	@"SHF_NOTE_NV_CUINFO"
        /*0018*/ 	.short	0x0002
        /*001a*/ 	.short	0x005a
        /*001c*/ 	.short	0x0082
	.zero		2


//--------------------- .nv.info                  --------------------------
	.section	.nv.info,"",@"SHT_CUDA_INFO"
	.align	4


	//----- nvinfo : EIATTR_REGCOUNT
	.align		4
        /*0000*/ 	.byte	0x04, 0x2f
        /*0002*/ 	.short	(.L_15 - .L_14)
	.align		4
.L_14:
        /*0004*/ 	.word	index@(_ZN7cutlass13device_kernelINS_4gemm6kernel13GemmUniversalIN4cute5tupleIJiiiiEEENS1_10collective13CollectiveMmaINS1_34MainloopSm90TmaGmmaWarpSpecializedILi18ENS5_IJNS4_1CILi1EEESB_SB_EEENS1_35KernelTmaWarpSpecializedCooperativeEEENS5_IJNSA_ILi128EEENSA_ILi64EEENSA_ILi32EEEEEENS_10bfloat16_tENS5_IJlSB_lEEESJ_SK_NS4_8TiledMMAINS4_8MMA_AtomIJNS4_4SM904GMMA27MMA_64x64x16_F32BF16BF16_SSILNSO_5MajorE0ELSQ_0ELNSO_7ScaleInE1ELSR_1EEEEEENS4_6LayoutINS5_IJNSA_ILi2EEESB_SB_EEENS5_IJSB_NSA_ILi0EEESX_EEEEENS5_IJNS4_10UnderscoreES10_S10_EEEEENS4_13SM90_TMA_LOADENS4_14ComposedLayoutINS4_7SwizzleILi2ELi4ELi3EEENS4_18smem_ptr_flag_bitsILi16EEENSU_INS5_IJNSA_ILi8EEESH_EEENS5_IJSH_SB_EEEEEEEvNS4_8identityES13_S1D_vS1E_EENS_8epilogue10collective6detail29Sm90TmaWarpSpecializedAdapterINS1H_15DefaultEpilogueISJ_SK_SK_NS1G_6thread17LinearCombinationISJ_Li1EffLNS1L_9ScaleType4KindE0ELNS_15FloatRoundStyleE2ESJ_EENS1_15EpilogueDefaultEEEEEvvEEEEvNT_6ParamsE)
        /*0008*/ 	.word	0x000000a8


	//----- nvinfo : EIATTR_FRAME_SIZE
	.align		4
.L_15:
        /*000c*/ 	.byte	0x04, 0x11
        /*000e*/ 	.short	(.L_17 - .L_16)
	.align		4
.L_16:
        /*0010*/ 	.word	index@(_ZN7cutlass13device_kernelINS_4gemm6kernel13GemmUniversalIN4cute5tupleIJiiiiEEENS1_10collective13CollectiveMmaINS1_34MainloopSm90TmaGmmaWarpSpecializedILi18ENS5_IJNS4_1CILi1EEESB_SB_EEENS1_35KernelTmaWarpSpecializedCooperativeEEENS5_IJNSA_ILi128EEENSA_ILi64EEENSA_ILi32EEEEEENS_10bfloat16_tENS5_IJlSB_lEEESJ_SK_NS4_8TiledMMAINS4_8MMA_AtomIJNS4_4SM904GMMA27MMA_64x64x16_F32BF16BF16_SSILNSO_5MajorE0ELSQ_0ELNSO_7ScaleInE1ELSR_1EEEEEENS4_6LayoutINS5_IJNSA_ILi2EEESB_SB_EEENS5_IJSB_NSA_ILi0EEESX_EEEEENS5_IJNS4_10UnderscoreES10_S10_EEEEENS4_13SM90_TMA_LOADENS4_14ComposedLayoutINS4_7SwizzleILi2ELi4ELi3EEENS4_18smem_ptr_flag_bitsILi16EEENSU_INS5_IJNSA_ILi8EEESH_EEENS5_IJSH_SB_EEEEEEEvNS4_8identityES13_S1D_vS1E_EENS_8epilogue10collective6detail29Sm90TmaWarpSpecializedAdapterINS1H_15DefaultEpilogueISJ_SK_SK_NS1G_6thread17LinearCombinationISJ_Li1EffLNS1L_9ScaleType4KindE0ELNS_15FloatRoundStyleE2ESJ_EENS1_15EpilogueDefaultEEEEEvvEEEEvNT_6ParamsE)
        /*0014*/ 	.word	0x00000000


	//----- nvinfo : EIATTR_MIN_STACK_SIZE
	.align		4
.L_17:
        /*0018*/ 	.byte	0x04, 0x12
        /*001a*/ 	.short	(.L_19 - .L_18)
	.align		4
.L_18:
        /*001c*/ 	.word	index@(_ZN7cutlass13device_kernelINS_4gemm6kernel13GemmUniversalIN4cute5tupleIJiiiiEEENS1_10collective13CollectiveMmaINS1_34MainloopSm90TmaGmmaWarpSpecializedILi18ENS5_IJNS4_1CILi1EEESB_SB_EEENS1_35KernelTmaWarpSpecializedCooperativeEEENS5_IJNSA_ILi128EEENSA_ILi64EEENSA_ILi32EEEEEENS_10bfloat16_tENS5_IJlSB_lEEESJ_SK_NS4_8TiledMMAINS4_8MMA_AtomIJNS4_4SM904GMMA27MMA_64x64x16_F32BF16BF16_SSILNSO_5MajorE0ELSQ_0ELNSO_7ScaleInE1ELSR_1EEEEEENS4_6LayoutINS5_IJNSA_ILi2EEESB_SB_EEENS5_IJSB_NSA_ILi0EEESX_EEEEENS5_IJNS4_10UnderscoreES10_S10_EEEEENS4_13SM90_TMA_LOADENS4_14ComposedLayoutINS4_7SwizzleILi2ELi4ELi3EEENS4_18smem_ptr_flag_bitsILi16EEENSU_INS5_IJNSA_ILi8EEESH_EEENS5_IJSH_SB_EEEEEEEvNS4_8identityES13_S1D_vS1E_EENS_8epilogue10collective6detail29Sm90TmaWarpSpecializedAdapterINS1H_15DefaultEpilogueISJ_SK_SK_NS1G_6thread17LinearCombinationISJ_Li1EffLNS1L_9ScaleType4KindE0ELNS_15FloatRoundStyleE2ESJ_EENS1_15EpilogueDefaultEEEEEvvEEEEvNT_6ParamsE)
        /*0020*/ 	.word	0x00000000
.L_19:


//--------------------- .nv.compat                --------------------------
	.section	.nv.compat,"",@"SHT_CUDA_COMPAT_INFO"
	.align	4
        /*0000*/ 	.byte	0x02, 0x09, 0x01, 0x00, 0x02, 0x02, 0x04, 0x00, 0x02, 0x05, 0x05, 0x00, 0x03, 0x07, 0x01, 0x01
        /*0010*/ 	.byte	0x02, 0x03, 0x01, 0x00, 0x02, 0x06, 0x01, 0x00, 0x04, 0x0b, 0x08, 0x00, 0x00, 0x00, 0x00, 0x00
        /*0020*/ 	.byte	0x00, 0x00, 0x00, 0x00


//--------------------- .nv.info._ZN7cutlass13device_kernelINS_4gemm6kernel13GemmUniversalIN4cute5tupleIJiiiiEEENS1_10collective13CollectiveMmaINS1_34MainloopSm90TmaGmmaWarpSpecializedILi18ENS5_IJNS4_1CILi1EEESB_SB_EEENS1_35KernelTmaWarpSpecializedCooperativeEEENS5_IJNSA_ILi128EEENSA_ILi64EEENSA_ILi32EEEEEENS_10bfloat16_tENS5_IJlSB_lEEESJ_SK_NS4_8TiledMMAINS4_8MMA_AtomIJNS4_4SM904GMMA27MMA_64x64x16_F32BF16BF16_SSILNSO_5MajorE0ELSQ_0ELNSO_7ScaleInE1ELSR_1EEEEEENS4_6LayoutINS5_IJNSA_ILi2EEESB_SB_EEENS5_IJSB_NSA_ILi0EEESX_EEEEENS5_IJNS4_10UnderscoreES10_S10_EEEEENS4_13SM90_TMA_LOADENS4_14ComposedLayoutINS4_7SwizzleILi2ELi4ELi3EEENS4_18smem_ptr_flag_bitsILi16EEENSU_INS5_IJNSA_ILi8EEESH_EEENS5_IJSH_SB_EEEEEEEvNS4_8identityES13_S1D_vS1E_EENS_8epilogue10collective6detail29Sm90TmaWarpSpecializedAdapterINS1H_15DefaultEpilogueISJ_SK_SK_NS1G_6thread17LinearCombinationISJ_Li1EffLNS1L_9ScaleType4KindE0ELNS_15FloatRoundStyleE2ESJ_EENS1_15EpilogueDefaultEEEEEvvEEEEvNT_6ParamsE --------------------------
	.section	.nv.info._ZN7cutlass13device_kernelINS_4gemm6kernel13GemmUniversalIN4cute5tupleIJiiiiEEENS1_10collective13CollectiveMmaINS1_34MainloopSm90TmaGmmaWarpSpecializedILi18ENS5_IJNS4_1CILi1EEESB_SB_EEENS1_35KernelTmaWarpSpecializedCooperativeEEENS5_IJNSA_ILi128EEENSA_ILi64EEENSA_ILi32EEEEEENS_10bfloat16_tENS5_IJlSB_lEEESJ_SK_NS4_8TiledMMAINS4_8MMA_AtomIJNS4_4SM904GMMA27MMA_64x64x16_F32BF16BF16_SSILNSO_5MajorE0ELSQ_0ELNSO_7ScaleInE1ELSR_1EEEEEENS4_6LayoutINS5_IJNSA_ILi2EEESB_SB_EEENS5_IJSB_NSA_ILi0EEESX_EEEEENS5_IJNS4_10UnderscoreES10_S10_EEEEENS4_13SM90_TMA_LOADENS4_14ComposedLayoutINS4_7SwizzleILi2ELi4ELi3EEENS4_18smem_ptr_flag_bitsILi16EEENSU_INS5_IJNSA_ILi8EEESH_EEENS5_IJSH_SB_EEEEEEEvNS4_8identityES13_S1D_vS1E_EENS_8epilogue10collective6detail29Sm90TmaWarpSpecializedAdapterINS1H_15DefaultEpilogueISJ_SK_SK_NS1G_6thread17LinearCombinationISJ_Li1EffLNS1L_9ScaleType4KindE0ELNS_15FloatRoundStyleE2ESJ_EENS1_15EpilogueDefaultEEEEEvvEEEEvNT_6ParamsE,"",@"SHT_CUDA_INFO"
	.sectionflags	@""
	.align	4


	//----- nvinfo : EIATTR_CUDA_API_VERSION
	.align		4
        /*0000*/ 	.byte	0x04, 0x37
        /*0002*/ 	.short	(.L_21 - .L_20)
.L_20:
        /*0004*/ 	.word	0x00000082


	//----- nvinfo : EIATTR_KPARAM_INFO
	.align		4
.L_21:
        /*0008*/ 	.byte	0x04, 0x17
        /*000a*/ 	.short	(.L_23 - .L_22)
.L_22:
        /*000c*/ 	.word	0x00000000
        /*0010*/ 	.short	0x0000
        /*0012*/ 	.short	0x0070
        /*0014*/ 	.byte	0x00, 0xf0, 0x01, 0x10


	//----- nvinfo : EIATTR_SPARSE_MMA_MASK
	.align		4
.L_23:
        /*0018*/ 	.byte	0x03, 0x50
        /*001a*/ 	.short	0x0000


	//----- nvinfo : EIATTR_MAXREG_COUNT
	.align		4
        /*001c*/ 	.byte	0x03, 0x1b
        /*001e*/ 	.short	0x00a8


	//----- nvinfo : EIATTR_NUM_BARRIERS
	.align		4
        /*0020*/ 	.byte	0x02, 0x4c
        /*0022*/ 	.byte	0x01
	.zero		1


	//----- nvinfo : EIATTR_EXTERNS
	.align		4
        /*0024*/ 	.byte	0x04, 0x0f
        /*0026*/ 	.short	(.L_25 - .L_24)


	//   ....[0]....
	.align		4
.L_24:
        /*0028*/ 	.word	index@(__assertfail)


	//----- nvinfo : EIATTR_MERCURY_ISA_VERSION
	.align		4
.L_25:
        /*002c*/ 	.byte	0x03, 0x5f
        /*002e*/ 	.short	0x0101


	//----- nvinfo : EIATTR_INT_WARP_WIDE_INSTR_OFFSETS
	.align		4
        /*0030*/ 	.byte	0x04, 0x31
        /*0032*/ 	.short	(.L_27 - .L_26)


	//   ....[0]....
.L_26:
        /*0034*/ 	.word	0x000005a0


	//   ....[1]....
        /*0038*/ 	.word	0x000005d0


	//   ....[2]....
        /*003c*/ 	.word	0x000006b0


	//----- nvinfo : EIATTR_COOP_GROUP_MASK_REGIDS
	.align		4
.L_27:
        /*0040*/ 	.byte	0x04, 0x29
        /*0042*/ 	.short	(.L_29 - .L_28)


	//   ....[0]....
.L_28:
        /*0044*/ 	.word	0xffffffff


	//   ....[1]....
        /*0048*/ 	.word	0xffffffff


	//   ....[2]....
        /*004c*/ 	.word	0xffffffff


	//   ....[3]....
        /*0050*/ 	.word	0xffffffff


	//   ....[4]....
        /*0054*/ 	.word	0xffffffff


	//----- nvinfo : EIATTR_COOP_GROUP_INSTR_OFFSETS
	.align		4
.L_29:
        /*0058*/ 	.byte	0x04, 0x28
        /*005a*/ 	.short	(.L_31 - .L_30)


	//   ....[0]....
.L_30:
        /*005c*/ 	.word	0x00000060


	//   ....[1]....
        /*0060*/ 	.word	0x00000070


	//   ....[2]....
        /*0064*/ 	.word	0x00000130


	//   ....[3]....
        /*0068*/ 	.word	0x000004b0


	//   ....[4]....
        /*006c*/ 	.word	0x00001160


	//----- nvinfo : EIATTR_REG_RECONFIG
	.align		4
.L_31:
        /*0070*/ 	.byte	0x01, 0x54
	.zero		2


	//----- nvinfo : EIATTR_SYSCALL_OFFSETS
	.align		4
        /*0074*/ 	.byte	0x04, 0x46
        /*0076*/ 	.short	(.L_33 - .L_32)


	//   ....[0]....
.L_32:
        /*0078*/ 	.word	0x00001320


	//----- nvinfo : EIATTR_MBARRIER_INSTR_OFFSETS
	.align		4
.L_33:
        /*007c*/ 	.byte	0x04, 0x39
        /*007e*/ 	.short	(.L_35 - .L_34)


	//   ....[0]....
.L_34:
        /*0080*/ 	.word	0x00000250
        /*0084*/ 	.word	0x000000ff
        /*0088*/ 	.word	0x00000000
        /*008c*/ 	.short	0x0100
        /*008e*/ 	.byte	0x08
	.zero		1


	//   ....[1]....
        /*0090*/ 	.word	0x00000260
        /*0094*/ 	.word	0x000000ff
        /*0098*/ 	.word	0x00000090
        /*009c*/ 	.short	0x0100
        /*009e*/ 	.byte	0x08
	.zero		1


	//   ....[2]....
        /*00a0*/ 	.word	0x00000270
        /*00a4*/ 	.word	0x000000ff
        /*00a8*/ 	.word	0x00000008
        /*00ac*/ 	.short	0x0100
        /*00ae*/ 	.byte	0x08
	.zero		1


	//   ....[3]....
        /*00b0*/ 	.word	0x00000280
        /*00b4*/ 	.word	0x000000ff
        /*00b8*/ 	.word	0x00000098
        /*00bc*/ 	.short	0x0100
        /*00be*/ 	.byte	0x08
	.zero		1


	//   ....[4]....
        /*00c0*/ 	.word	0x00000290
        /*00c4*/ 	.word	0x000000ff
        /*00c8*/ 	.word	0x00000010
        /*00cc*/ 	.short	0x0100
        /*00ce*/ 	.byte	0x08
	.zero		1


	//   ....[5]....
        /*00d0*/ 	.word	0x000002a0
        /*00d4*/ 	.word	0x000000ff
        /*00d8*/ 	.word	0x000000a0
        /*00dc*/ 	.short	0x0100
        /*00de*/ 	.byte	0x08
	.zero		1


	//   ....[6]....
        /*00e0*/ 	.word	0x000002b0
        /*00e4*/ 	.word	0x000000ff
        /*00e8*/ 	.word	0x00000018
        /*00ec*/ 	.short	0x0100
        /*00ee*/ 	.byte	0x08
	.zero		1


	//   ....[7]....
        /*00f0*/ 	.word	0x000002c0
        /*00f4*/ 	.word	0x000000ff
        /*00f8*/ 	.word	0x000000a8
        /*00fc*/ 	.short	0x0100
        /*00fe*/ 	.byte	0x08
	.zero		1


	//   ....[8]....
        /*0100*/ 	.word	0x000002d0
        /*0104*/ 	.word	0x000000ff
        /*0108*/ 	.word	0x00000020
        /*010c*/ 	.short	0x0100
        /*010e*/ 	.byte	0x08
	.zero		1


	//   ....[9]....
        /*0110*/ 	.word	0x000002e0
        /*0114*/ 	.word	0x000000ff
        /*0118*/ 	.word	0x000000b0
        /*011c*/ 	.short	0x0100
        /*011e*/ 	.byte	0x08
	.zero		1


	//   ....[10]....
        /*0120*/ 	.word	0x000002f0
        /*0124*/ 	.word	0x000000ff
        /*0128*/ 	.word	0x00000028
        /*012c*/ 	.short	0x0100
        /*012e*/ 	.byte	0x08
	.zero		1


	//   ....[11]....
        /*0130*/ 	.word	0x00000300
        /*0134*/ 	.word	0x000000ff
        /*0138*/ 	.word	0x000000b8
        /*013c*/ 	.short	0x0100
        /*013e*/ 	.byte	0x08
	.zero		1


	//   ....[12]....
        /*0140*/ 	.word	0x00000310
        /*0144*/ 	.word	0x000000ff
        /*0148*/ 	.word	0x00000030
        /*014c*/ 	.short	0x0100
        /*014e*/ 	.byte	0x08
	.zero		1


	//   ....[13]....
        /*0150*/ 	.word	0x00000320
        /*0154*/ 	.word	0x000000ff
        /*0158*/ 	.word	0x000000c0
        /*015c*/ 	.short	0x0100
        /*015e*/ 	.byte	0x08
	.zero		1


	//   ....[14]....
        /*0160*/ 	.word	0x00000330
        /*0164*/ 	.word	0x000000ff
        /*0168*/ 	.word	0x00000038
        /*016c*/ 	.short	0x0100
        /*016e*/ 	.byte	0x08
	.zero		1


	//   ....[15]....
        /*0170*/ 	.word	0x00000340
        /*0174*/ 	.word	0x000000ff
        /*0178*/ 	.word	0x000000c8
        /*017c*/ 	.short	0x0100
        /*017e*/ 	.byte	0x08
	.zero		1


	//   ....[16]....
        /*0180*/ 	.word	0x00000350
        /*0184*/ 	.word	0x000000ff
        /*0188*/ 	.word	0x00000040
        /*018c*/ 	.short	0x0100
        /*018e*/ 	.byte	0x08
	.zero		1


	//   ....[17]....
        /*0190*/ 	.word	0x00000360
        /*0194*/ 	.word	0x000000ff
        /*0198*/ 	.word	0x000000d0
        /*019c*/ 	.short	0x0100
        /*019e*/ 	.byte	0x08
	.zero		1


	//   ....[18]....
        /*01a0*/ 	.word	0x00000370
        /*01a4*/ 	.word	0x000000ff
        /*01a8*/ 	.word	0x00000048
        /*01ac*/ 	.short	0x0100
        /*01ae*/ 	.byte	0x08
	.zero		1


	//   ....[19]....
        /*01b0*/ 	.word	0x00000380
        /*01b4*/ 	.word	0x000000ff
        /*01b8*/ 	.word	0x000000d8
        /*01bc*/ 	.short	0x0100
        /*01be*/ 	.byte	0x08
	.zero		1


	//   ....[20]....
        /*01c0*/ 	.word	0x00000390
        /*01c4*/ 	.word	0x000000ff
        /*01c8*/ 	.word	0x00000050
        /*01cc*/ 	.short	0x0100
        /*01ce*/ 	.byte	0x08
	.zero		1


	//   ....[21]....
        /*01d0*/ 	.word	0x000003a0
        /*01d4*/ 	.word	0x000000ff
        /*01d8*/ 	.word	0x000000e0
        /*01dc*/ 	.short	0x0100
        /*01de*/ 	.byte	0x08
	.zero		1


	//   ....[22]....
        /*01e0*/ 	.word	0x000003b0
        /*01e4*/ 	.word	0x000000ff
        /*01e8*/ 	.word	0x00000058
        /*01ec*/ 	.short	0x0100
        /*01ee*/ 	.byte	0x08
	.zero		1


	//   ....[23]....
        /*01f0*/ 	.word	0x000003c0
        /*01f4*/ 	.word	0x000000ff
        /*01f8*/ 	.word	0x000000e8
        /*01fc*/ 	.short	0x0100
        /*01fe*/ 	.byte	0x08
	.zero		1


	//   ....[24]....
        /*0200*/ 	.word	0x000003d0
        /*0204*/ 	.word	0x000000ff
        /*0208*/ 	.word	0x00000060
        /*020c*/ 	.short	0x0100
        /*020e*/ 	.byte	0x08
	.zero		1


	//   ....[25]....
        /*0210*/ 	.word	0x000003e0
        /*0214*/ 	.word	0x000000ff
        /*0218*/ 	.word	0x000000f0
        /*021c*/ 	.short	0x0100
        /*021e*/ 	.byte	0x08
	.zero		1


	//   ....[26]....
        /*0220*/ 	.word	0x000003f0
        /*0224*/ 	.word	0x000000ff
        /*0228*/ 	.word	0x00000068
        /*022c*/ 	.short	0x0100
        /*022e*/ 	.byte	0x08
	.zero		1


	//   ....[27]....
        /*0230*/ 	.word	0x00000400
        /*0234*/ 	.word	0x000000ff
        /*0238*/ 	.word	0x000000f8
        /*023c*/ 	.short	0x0100
        /*023e*/ 	.byte	0x08
	.zero		1


	//   ....[28]....
        /*0240*/ 	.word	0x00000410
        /*0244*/ 	.word	0x000000ff
        /*0248*/ 	.word	0x00000070
        /*024c*/ 	.short	0x0100
        /*024e*/ 	.byte	0x08
	.zero		1


	//   ....[29]....
        /*0250*/ 	.word	0x00000420
        /*0254*/ 	.word	0x000000ff
        /*0258*/ 	.word	0x00000100
        /*025c*/ 	.short	0x0100
        /*025e*/ 	.byte	0x08
	.zero		1


	//   ....[30]....
        /*0260*/ 	.word	0x00000430
        /*0264*/ 	.word	0x000000ff
        /*0268*/ 	.word	0x00000078
        /*026c*/ 	.short	0x0100
        /*026e*/ 	.byte	0x08
	.zero		1


	//   ....[31]....
        /*0270*/ 	.word	0x00000440
        /*0274*/ 	.word	0x000000ff
        /*0278*/ 	.word	0x00000108
        /*027c*/ 	.short	0x0100
        /*027e*/ 	.byte	0x08
	.zero		1


	//   ....[32]....
        /*0280*/ 	.word	0x00000450
        /*0284*/ 	.word	0x000000ff
        /*0288*/ 	.word	0x00000080
        /*028c*/ 	.short	0x0100
        /*028e*/ 	.byte	0x08
	.zero		1


	//   ....[33]....
        /*0290*/ 	.word	0x00000460
        /*0294*/ 	.word	0x000000ff
        /*0298*/ 	.word	0x00000110
        /*029c*/ 	.short	0x0100
        /*029e*/ 	.byte	0x08
	.zero		1


	//   ....[34]....
        /*02a0*/ 	.word	0x00000470
        /*02a4*/ 	.word	0x000000ff
        /*02a8*/ 	.word	0x00000088
        /*02ac*/ 	.short	0x0100
        /*02ae*/ 	.byte	0x08
	.zero		1


	//   ....[35]....
        /*02b0*/ 	.word	0x00000480
        /*02b4*/ 	.word	0x000000ff
        /*02b8*/ 	.word	0x00000118
        /*02bc*/ 	.short	0x0100
        /*02be*/ 	.byte	0x08
	.zero		1


	//   ....[36]....
        /*02c0*/ 	.word	0x00000720
        /*02c4*/ 	.word	0x000000ff
        /*02c8*/ 	.word	0x00000130
        /*02cc*/ 	.short	0x0100
        /*02ce*/ 	.byte	0x06
	.zero		1


	//   ....[37]....
        /*02d0*/ 	.word	0x00000780
        /*02d4*/ 	.word	0x000000ff
        /*02d8*/ 	.word	0x00000138
        /*02dc*/ 	.short	0x0100
        /*02de*/ 	.byte	0x06
	.zero		1


	//   ....[38]....
        /*02e0*/ 	.word	0x000013a0
        /*02e4*/ 	.word	0x00000003
        /*02e8*/ 	.word	0x00000000
        /*02ec*/ 	.short	0x010a
        /*02ee*/ 	.byte	0x3f
	.zero		1


	//   ....[39]....
        /*02f0*/ 	.word	0x000013e0
        /*02f4*/ 	.word	0x00000003
        /*02f8*/ 	.word	0x00000000
        /*02fc*/ 	.short	0x010a
        /*02fe*/ 	.byte	0x3f
	.zero		1


	//   ....[40]....
        /*0300*/ 	.word	0x00001680
        /*0304*/ 	.word	0x000000ff
        /*0308*/ 	.word	0x00000000
        /*030c*/ 	.short	0x010a
        /*030e*/ 	.byte	0x04
	.zero		1


	//   ....[41]....
        /*0310*/ 	.word	0x000016c0
        /*0314*/ 	.word	0x000000ff
        /*0318*/ 	.word	0x00000000
        /*031c*/ 	.short	0x010a
        /*031e*/ 	.byte	0x04
	.zero		1


	//   ....[42]....
        /*0320*/ 	.word	0x00001820
        /*0324*/ 	.word	0x000000ff
        /*0328*/ 	.word	0x00000000
        /*032c*/ 	.short	0x0101
        /*032e*/ 	.byte	0x04
	.zero		1


	//   ....[43]....
        /*0330*/ 	.word	0x00001a20
        /*0334*/ 	.word	0x000000ff
        /*0338*/ 	.word	0x00000000
        /*033c*/ 	.short	0x0101
        /*033e*/ 	.byte	0x06
	.zero		1


	//   ....[44]....
        /*0340*/ 	.word	0x00004fb0
        /*0344*/ 	.word	0x0000000e
        /*0348*/ 	.word	0x00000090
        /*034c*/ 	.short	0x010a
        /*034e*/ 	.byte	0x3f
	.zero		1


	//   ....[45]....
        /*0350*/ 	.word	0x00005330
        /*0354*/ 	.word	0x00000006
        /*0358*/ 	.word	0x00000138
        /*035c*/ 	.short	0x0101
        /*035e*/ 	.byte	0x3f
	.zero		1


	//   ....[46]....
        /*0360*/ 	.word	0x00005a60
        /*0364*/ 	.word	0x00000007
        /*0368*/ 	.word	0x00000000
        /*036c*/ 	.short	0x010a
        /*036e*/ 	.byte	0x3f
	.zero		1


	//   ....[47]....
        /*0370*/ 	.word	0x00005ae0
        /*0374*/ 	.word	0x00000009
        /*0378*/ 	.word	0x00000000
        /*037c*/ 	.short	0x010a
        /*037e*/ 	.byte	0x3f
	.zero		1


	//   ....[48]....
        /*0380*/ 	.word	0x00005b70
        /*0384*/ 	.word	0x00000006
        /*0388*/ 	.word	0x00000000
        /*038c*/ 	.short	0x010a
        /*038e*/ 	.byte	0x3f
	.zero		1


	//   ....[49]....
        /*0390*/ 	.word	0x00005c00
        /*0394*/ 	.word	0x00000009
        /*0398*/ 	.word	0x00000000
        /*039c*/ 	.short	0x010a
        /*039e*/ 	.byte	0x3f
	.zero		1


	//   ....[50]....
        /*03a0*/ 	.word	0x00005c90
        /*03a4*/ 	.word	0x00000006
        /*03a8*/ 	.word	0x00000000
        /*03ac*/ 	.short	0x010a
        /*03ae*/ 	.byte	0x3f
	.zero		1


	//   ....[51]....
        /*03b0*/ 	.word	0x00005d20
        /*03b4*/ 	.word	0x00000009
        /*03b8*/ 	.word	0x00000000
        /*03bc*/ 	.short	0x010a
        /*03be*/ 	.byte	0x3f
	.zero		1


	//   ....[52]....
        /*03c0*/ 	.word	0x00005db0
        /*03c4*/ 	.word	0x00000006
        /*03c8*/ 	.word	0x00000000
        /*03cc*/ 	.short	0x010a
        /*03ce*/ 	.byte	0x3f
	.zero		1


	//   ....[53]....
        /*03d0*/ 	.word	0x00005e40
        /*03d4*/ 	.word	0x00000009
        /*03d8*/ 	.word	0x00000000
        /*03dc*/ 	.short	0x010a
        /*03de*/ 	.byte	0x3f
	.zero		1


	//   ....[54]....
        /*03e0*/ 	.word	0x00005ed0
        /*03e4*/ 	.word	0x00000006
        /*03e8*/ 	.word	0x00000000
        /*03ec*/ 	.short	0x010a
        /*03ee*/ 	.byte	0x3f
	.zero		1


	//   ....[55]....
        /*03f0*/ 	.word	0x00005f60
        /*03f4*/ 	.word	0x00000009
        /*03f8*/ 	.word	0x00000000
        /*03fc*/ 	.short	0x010a
        /*03fe*/ 	.byte	0x3f
	.zero		1


	//   ....[56]....
        /*0400*/ 	.word	0x00005ff0
        /*0404*/ 	.word	0x00000006
        /*0408*/ 	.word	0x00000000
        /*040c*/ 	.short	0x010a
        /*040e*/ 	.byte	0x3f
	.zero		1


	//   ....[57]....
        /*0410*/ 	.word	0x00006080
        /*0414*/ 	.word	0x00000009
        /*0418*/ 	.word	0x00000000
        /*041c*/ 	.short	0x010a
        /*041e*/ 	.byte	0x3f
	.zero		1


	//   ....[58]....
        /*0420*/ 	.word	0x00006110
        /*0424*/ 	.word	0x00000006
        /*0428*/ 	.word	0x00000000
        /*042c*/ 	.short	0x010a
        /*042e*/ 	.byte	0x3f
	.zero		1


	//   ....[59]....
        /*0430*/ 	.word	0x000061a0
        /*0434*/ 	.word	0x00000009
        /*0438*/ 	.word	0x00000000
        /*043c*/ 	.short	0x010a
        /*043e*/ 	.byte	0x3f
	.zero		1


	//   ....[60]....
        /*0440*/ 	.word	0x00006230
        /*0444*/ 	.word	0x00000006
        /*0448*/ 	.word	0x00000000
        /*044c*/ 	.short	0x010a
        /*044e*/ 	.byte	0x3f
	.zero		1


	//   ....[61]....
        /*0450*/ 	.word	0x000062c0
        /*0454*/ 	.word	0x00000009
        /*0458*/ 	.word	0x00000000
        /*045c*/ 	.short	0x010a
        /*045e*/ 	.byte	0x3f
	.zero		1


	//   ....[62]....
        /*0460*/ 	.word	0x00006350
        /*0464*/ 	.word	0x00000006
        /*0468*/ 	.word	0x00000000
        /*046c*/ 	.short	0x010a
        /*046e*/ 	.byte	0x3f
	.zero		1


	//   ....[63]....
        /*0470*/ 	.word	0x000063e0
        /*0474*/ 	.word	0x00000003
        /*0478*/ 	.word	0x00000000
        /*047c*/ 	.short	0x010a
        /*047e*/ 	.byte	0x3f
	.zero		1


	//   ....[64]....
        /*0480*/ 	.word	0x00006440
        /*0484*/ 	.word	0x00000003
        /*0488*/ 	.word	0x00000000
        /*048c*/ 	.short	0x010a
        /*048e*/ 	.byte	0x3f
	.zero		1


	//   ....[65]....
        /*0490*/ 	.word	0x000064a0
        /*0494*/ 	.word	0x00000004
        /*0498*/ 	.word	0x00000000
        /*049c*/ 	.short	0x010a
        /*049e*/ 	.byte	0x3f
	.zero		1


	//   ....[66]....
        /*04a0*/ 	.word	0x00006570
        /*04a4*/ 	.word	0x0000000e
        /*04a8*/ 	.word	0x00000090
        /*04ac*/ 	.short	0x010a
        /*04ae*/ 	.byte	0x3f
	.zero		1


	//   ....[67]....
        /*04b0*/ 	.word	0x00006640
        /*04b4*/ 	.word	0x00000007
        /*04b8*/ 	.word	0x00000000
        /*04bc*/ 	.short	0x010a
        /*04be*/ 	.byte	0x3f
	.zero		1


	//   ....[68]....
        /*04c0*/ 	.word	0x00006690
        /*04c4*/ 	.word	0x00000009
        /*04c8*/ 	.word	0x00000000
        /*04cc*/ 	.short	0x010a
        /*04ce*/ 	.byte	0x3f
	.zero		1


	//   ....[69]....
        /*04d0*/ 	.word	0x000066e0
        /*04d4*/ 	.word	0x00000006
        /*04d8*/ 	.word	0x00000000
        /*04dc*/ 	.short	0x010a
        /*04de*/ 	.byte	0x3f
	.zero		1


	//   ....[70]....
        /*04e0*/ 	.word	0x00006730
        /*04e4*/ 	.word	0x00000009
        /*04e8*/ 	.word	0x00000000
        /*04ec*/ 	.short	0x010a
        /*04ee*/ 	.byte	0x3f
	.zero		1


	//   ....[71]....
        /*04f0*/ 	.word	0x00006780
        /*04f4*/ 	.word	0x00000006
        /*04f8*/ 	.word	0x00000000
        /*04fc*/ 	.short	0x010a
        /*04fe*/ 	.byte	0x3f
	.zero		1


	//   ....[72]....
        /*0500*/ 	.word	0x000067d0
        /*0504*/ 	.word	0x00000009
        /*0508*/ 	.word	0x00000000
        /*050c*/ 	.short	0x010a
        /*050e*/ 	.byte	0x3f
	.zero		1


	//   ....[73]....
        /*0510*/ 	.word	0x00006820
        /*0514*/ 	.word	0x00000006
        /*0518*/ 	.word	0x00000000
        /*051c*/ 	.short	0x010a
        /*051e*/ 	.byte	0x3f
	.zero		1


	//   ....[74]....
        /*0520*/ 	.word	0x00006870
        /*0524*/ 	.word	0x00000009
        /*0528*/ 	.word	0x00000000
        /*052c*/ 	.short	0x010a
        /*052e*/ 	.byte	0x3f
	.zero		1


	//   ....[75]....
        /*0530*/ 	.word	0x000068c0
        /*0534*/ 	.word	0x00000006
        /*0538*/ 	.word	0x00000000
        /*053c*/ 	.short	0x010a
        /*053e*/ 	.byte	0x3f
	.zero		1


	//   ....[76]....
        /*0540*/ 	.word	0x00006910
        /*0544*/ 	.word	0x00000009
        /*0548*/ 	.word	0x00000000
        /*054c*/ 	.short	0x010a
        /*054e*/ 	.byte	0x3f
	.zero		1


	//   ....[77]....
        /*0550*/ 	.word	0x00006960
        /*0554*/ 	.word	0x00000006
        /*0558*/ 	.word	0x00000000
        /*055c*/ 	.short	0x010a
        /*055e*/ 	.byte	0x3f
	.zero		1


	//   ....[78]....
        /*0560*/ 	.word	0x000069b0
        /*0564*/ 	.word	0x00000009
        /*0568*/ 	.word	0x00000000
        /*056c*/ 	.short	0x010a
        /*056e*/ 	.byte	0x3f
	.zero		1


	//   ....[79]....
        /*0570*/ 	.word	0x00006a00
        /*0574*/ 	.word	0x00000006
        /*0578*/ 	.word	0x00000000
        /*057c*/ 	.short	0x010a
        /*057e*/ 	.byte	0x3f
	.zero		1


	//   ....[80]....
        /*0580*/ 	.word	0x00006a50
        /*0584*/ 	.word	0x00000009
        /*0588*/ 	.word	0x00000000
        /*058c*/ 	.short	0x010a
        /*058e*/ 	.byte	0x3f
	.zero		1


	//   ....[81]....
        /*0590*/ 	.word	0x00006aa0
        /*0594*/ 	.word	0x00000006
        /*0598*/ 	.word	0x00000000
        /*059c*/ 	.short	0x010a
        /*059e*/ 	.byte	0x3f
	.zero		1


	//   ....[82]....
        /*05a0*/ 	.word	0x00006af0
        /*05a4*/ 	.word	0x00000009
        /*05a8*/ 	.word	0x00000000
        /*05ac*/ 	.short	0x010a
        /*05ae*/ 	.byte	0x3f
	.zero		1


	//   ....[83]....
        /*05b0*/ 	.word	0x00006b40
        /*05b4*/ 	.word	0x00000006
        /*05b8*/ 	.word	0x00000000
        /*05bc*/ 	.short	0x010a
        /*05be*/ 	.byte	0x3f
	.zero		1


	//----- nvinfo : EIATTR_NUM_MBARRIERS
	.align		4
.L_35:
        /*05c0*/ 	.byte	0x03, 0x38
        /*05c2*/ 	.short	0x0026


	//----- nvinfo : EIATTR_EXIT_INSTR_OFFSETS
	.align		4
        /*05c4*/ 	.byte	0x04, 0x1c
        /*05c6*/ 	.short	(.L_37 - .L_36)


	//   ....[0]....
.L_36:
        /*05c8*/ 	.word	0x000007d0


	//   ....[1]....
        /*05cc*/ 	.word	0x00001090


	//   ....[2]....
        /*05d0*/ 	.word	0x00004620


	//   ....[3]....
        /*05d4*/ 	.word	0x00004c50


	//   ....[4]....
        /*05d8*/ 	.word	0x00006430


	//----- nvinfo : EIATTR_MAX_THREADS
	.align		4
.L_37:
        /*05dc*/ 	.byte	0x04, 0x05
        /*05de*/ 	.short	(.L_39 - .L_38)
.L_38:
        /*05e0*/ 	.word	0x00000180
        /*05e4*/ 	.word	0x00000001
        /*05e8*/ 	.word	0x00000001


	//----- nvinfo : EIATTR_CRS_STACK_SIZE
	.align		4
.L_39:
        /*05ec*/ 	.byte	0x04, 0x1e
        /*05ee*/ 	.short	(.L_41 - .L_40)
.L_40:
        /*05f0*/ 	.word	0x00000000


	//----- nvinfo : EIATTR_CBANK_PARAM_SIZE
	.align		4
.L_41:
        /*05f4*/ 	.byte	0x03, 0x19
        /*05f6*/ 	.short	0x0470


	//----- nvinfo : EIATTR_PARAM_CBANK
	.align		4
        /*05f8*/ 	.byte	0x04, 0x0a
        /*05fa*/ 	.short	(.L_43 - .L_42)
	.align		4
.L_42:
        /*05fc*/ 	.word	index@(.nv.constant0._ZN7cutlass13device_kernelINS_4gemm6kernel13GemmUniversalIN4cute5tupleIJiiiiEEENS1_10collective13CollectiveMmaINS1_34MainloopSm90TmaGmmaWarpSpecializedILi18ENS5_IJNS4_1CILi1EEESB_SB_EEENS1_35KernelTmaWarpSpecializedCooperativeEEENS5_IJNSA_ILi128EEENSA_ILi64EEENSA_ILi32EEEEEENS_10bfloat16_tENS5_IJlSB_lEEESJ_SK_NS4_8TiledMMAINS4_8MMA_AtomIJNS4_4SM904GMMA27MMA_64x64x16_F32BF16BF16_SSILNSO_5MajorE0ELSQ_0ELNSO_7ScaleInE1ELSR_1EEEEEENS4_6LayoutINS5_IJNSA_ILi2EEESB_SB_EEENS5_IJSB_NSA_ILi0EEESX_EEEEENS5_IJNS4_10UnderscoreES10_S10_EEEEENS4_13SM90_TMA_LOADENS4_14ComposedLayoutINS4_7SwizzleILi2ELi4ELi3EEENS4_18smem_ptr_flag_bitsILi16EEENSU_INS5_IJNSA_ILi8EEESH_EEENS5_IJSH_SB_EEEEEEEvNS4_8identityES13_S1D_vS1E_EENS_8epilogue10collective6detail29Sm90TmaWarpSpecializedAdapterINS1H_15DefaultEpilogueISJ_SK_SK_NS1G_6thread17LinearCombinationISJ_Li1EffLNS1L_9ScaleType4KindE0ELNS_15FloatRoundStyleE2ESJ_EENS1_15EpilogueDefaultEEEEEvvEEEEvNT_6ParamsE)
        /*0600*/ 	.short	0x0210
        /*0602*/ 	.short	0x0470


	//----- nvinfo : EIATTR_SW_WAR
	.align		4
.L_43:
        /*0604*/ 	.byte	0x04, 0x36
        /*0606*/ 	.short	(.L_45 - .L_44)
.L_44:
        /*0608*/ 	.word	0x00000008
.L_45:


//--------------------- .nv.callgraph             --------------------------
	.section	.nv.callgraph,"",@"SHT_CUDA_CALLGRAPH"
	.align	4
	.sectionentsize	8
	.align		4
        /*0000*/ 	.word	0x00000000
	.align		4
        /*0004*/ 	.word	0xffffffff
	.align		4
        /*0008*/ 	.word	index@(_ZN7cutlass13device_kernelINS_4gemm6kernel13GemmUniversalIN4cute5tupleIJiiiiEEENS1_10collective13CollectiveMmaINS1_34MainloopSm90TmaGmmaWarpSpecializedILi18ENS5_IJNS4_1CILi1EEESB_SB_EEENS1_35KernelTmaWarpSpecializedCooperativeEEENS5_IJNSA_ILi128EEENSA_ILi64EEENSA_ILi32EEEEEENS_10bfloat16_tENS5_IJlSB_lEEESJ_SK_NS4_8TiledMMAINS4_8MMA_AtomIJNS4_4SM904GMMA27MMA_64x64x16_F32BF16BF16_SSILNSO_5MajorE0ELSQ_0ELNSO_7ScaleInE1ELSR_1EEEEEENS4_6LayoutINS5_IJNSA_ILi2EEESB_SB_EEENS5_IJSB_NSA_ILi0EEESX_EEEEENS5_IJNS4_10UnderscoreES10_S10_EEEEENS4_13SM90_TMA_LOADENS4_14ComposedLayoutINS4_7SwizzleILi2ELi4ELi3EEENS4_18smem_ptr_flag_bitsILi16EEENSU_INS5_IJNSA_ILi8EEESH_EEENS5_IJSH_SB_EEEEEEEvNS4_8identityES13_S1D_vS1E_EENS_8epilogue10collective6detail29Sm90TmaWarpSpecializedAdapterINS1H_15DefaultEpilogueISJ_SK_SK_NS1G_6thread17LinearCombinationISJ_Li1EffLNS1L_9ScaleType4KindE0ELNS_15FloatRoundStyleE2ESJ_EENS1_15EpilogueDefaultEEEEEvvEEEEvNT_6ParamsE)
	.align		4
        /*000c*/ 	.word	index@(__assertfail)
	.align		4
        /*0010*/ 	.word	0x00000000
	.align		4
        /*0014*/ 	.word	0xfffffffe
	.align		4
        /*0018*/ 	.word	0x00000000
	.align		4
        /*001c*/ 	.word	0xfffffffd
	.align		4
        /*0020*/ 	.word	0x00000000
	.align		4
        /*0024*/ 	.word	0xfffffffc


//--------------------- .nv.constant4             --------------------------
	.section	.nv.constant4,"a",@progbits
	.align	8
	.align		8
.nv.constant4:
        /*0000*/ 	.dword	__assertfail
	.align		8
        /*0008*/ 	.dword	__unnamed_1
	.align		8
        /*0010*/ 	.dword	_ZN40_INTERNAL_c734f2a6_4_k_cu_4ddc272b_167254cuda3std3__45__cpo5beginE
	.align		8
        /*0018*/ 	.dword	_ZN40_INTERNAL_c734f2a6_4_k_cu_4ddc272b_167254cuda3std3__45__cpo3endE
	.align		8
        /*0020*/ 	.dword	_ZN40_INTERNAL_c734f2a6_4_k_cu_4ddc272b_167254cuda3std3__45__cpo6cbeginE
	.align		8
        /*0028*/ 	.dword	_ZN40_INTERNAL_c734f2a6_4_k_cu_4ddc272b_167254cuda3std3__45__cpo4cendE
	.align		8
        /*0030*/ 	.dword	_ZN40_INTERNAL_c734f2a6_4_k_cu_4ddc272b_167254cuda3std3__442_GLOBAL__N__c734f2a6_4_k_cu_4ddc272b_167256ignoreE
	.align		8
        /*0038*/ 	.dword	_ZN40_INTERNAL_c734f2a6_4_k_cu_4ddc272b_167254cuda3std3__419piecewise_constructE
	.align		8
        /*0040*/ 	.dword	_ZN40_INTERNAL_c734f2a6_4_k_cu_4ddc272b_167254cuda3std3__48in_placeE
	.align		8
        /*0048*/ 	.dword	_ZN40_INTERNAL_c734f2a6_4_k_cu_4ddc272b_167254cuda3std6ranges3__45__cpo4swapE
	.align		8
        /*0050*/ 	.dword	_ZN40_INTERNAL_c734f2a6_4_k_cu_4ddc272b_167254cuda3std6ranges3__45__cpo9iter_moveE
	.align		8
        /*0058*/ 	.dword	_ZN40_INTERNAL_c734f2a6_4_k_cu_4ddc272b_167254cute7productE
	.align		8
        /*0060*/ 	.dword	_ZN40_INTERNAL_c734f2a6_4_k_cu_4ddc272b_167254cute1_E
	.align		8
        /*0068*/ 	.dword	$str$22
	.align		8
        /*0070*/ 	.dword	$str$23


//--------------------- .text._ZN7cutlass13device_kernelINS_4gemm6kernel13GemmUniversalIN4cute5tupleIJiiiiEEENS1_10collective13CollectiveMmaINS1_34MainloopSm90TmaGmmaWarpSpecializedILi18ENS5_IJNS4_1CILi1EEESB_SB_EEENS1_35KernelTmaWarpSpecializedCooperativeEEENS5_IJNSA_ILi128EEENSA_ILi64EEENSA_ILi32EEEEEENS_10bfloat16_tENS5_IJlSB_lEEESJ_SK_NS4_8TiledMMAINS4_8MMA_AtomIJNS4_4SM904GMMA27MMA_64x64x16_F32BF16BF16_SSILNSO_5MajorE0ELSQ_0ELNSO_7ScaleInE1ELSR_1EEEEEENS4_6LayoutINS5_IJNSA_ILi2EEESB_SB_EEENS5_IJSB_NSA_ILi0EEESX_EEEEENS5_IJNS4_10UnderscoreES10_S10_EEEEENS4_13SM90_TMA_LOADENS4_14ComposedLayoutINS4_7SwizzleILi2ELi4ELi3EEENS4_18smem_ptr_flag_bitsILi16EEENSU_INS5_IJNSA_ILi8EEESH_EEENS5_IJSH_SB_EEEEEEEvNS4_8identityES13_S1D_vS1E_EENS_8epilogue10collective6detail29Sm90TmaWarpSpecializedAdapterINS1H_15DefaultEpilogueISJ_SK_SK_NS1G_6thread17LinearCombinationISJ_Li1EffLNS1L_9ScaleType4KindE0ELNS_15FloatRoundStyleE2ESJ_EENS1_15EpilogueDefaultEEEEEvvEEEEvNT_6ParamsE --------------------------
	.section	.text._ZN7cutlass13device_kernelINS_4gemm6kernel13GemmUniversalIN4cute5tupleIJiiiiEEENS1_10collective13CollectiveMmaINS1_34MainloopSm90TmaGmmaWarpSpecializedILi18ENS5_IJNS4_1CILi1EEESB_SB_EEENS1_35KernelTmaWarpSpecializedCooperativeEEENS5_IJNSA_ILi128EEENSA_ILi64EEENSA_ILi32EEEEEENS_10bfloat16_tENS5_IJlSB_lEEESJ_SK_NS4_8TiledMMAINS4_8MMA_AtomIJNS4_4SM904GMMA27MMA_64x64x16_F32BF16BF16_SSILNSO_5MajorE0ELSQ_0ELNSO_7ScaleInE1ELSR_1EEEEEENS4_6LayoutINS5_IJNSA_ILi2EEESB_SB_EEENS5_IJSB_NSA_ILi0EEESX_EEEEENS5_IJNS4_10UnderscoreES10_S10_EEEEENS4_13SM90_TMA_LOADENS4_14ComposedLayoutINS4_7SwizzleILi2ELi4ELi3EEENS4_18smem_ptr_flag_bitsILi16EEENSU_INS5_IJNSA_ILi8EEESH_EEENS5_IJSH_SB_EEEEEEEvNS4_8identityES13_S1D_vS1E_EENS_8epilogue10collective6detail29Sm90TmaWarpSpecializedAdapterINS1H_15DefaultEpilogueISJ_SK_SK_NS1G_6thread17LinearCombinationISJ_Li1EffLNS1L_9ScaleType4KindE0ELNS_15FloatRoundStyleE2ESJ_EENS1_15EpilogueDefaultEEEEEvvEEEEvNT_6ParamsE,"ax",@progbits
	.align	128
.text._ZN7cutlass13device_kernelINS_4gemm6kernel13GemmUniversalIN4cute5tupleIJiiiiEEENS1_10collective13CollectiveMmaINS1_34MainloopSm90TmaGmmaWarpSpecializedILi18ENS5_IJNS4_1CILi1EEESB_SB_EEENS1_35KernelTmaWarpSpecializedCooperativeEEENS5_IJNSA_ILi128EEENSA_ILi64EEENSA_ILi32EEEEEENS_10bfloat16_tENS5_IJlSB_lEEESJ_SK_NS4_8TiledMMAINS4_8MMA_AtomIJNS4_4SM904GMMA27MMA_64x64x16_F32BF16BF16_SSILNSO_5MajorE0ELSQ_0ELNSO_7ScaleInE1ELSR_1EEEEEENS4_6LayoutINS5_IJNSA_ILi2EEESB_SB_EEENS5_IJSB_NSA_ILi0EEESX_EEEEENS5_IJNS4_10UnderscoreES10_S10_EEEEENS4_13SM90_TMA_LOADENS4_14ComposedLayoutINS4_7SwizzleILi2ELi4ELi3EEENS4_18smem_ptr_flag_bitsILi16EEENSU_INS5_IJNSA_ILi8EEESH_EEENS5_IJSH_SB_EEEEEEEvNS4_8identityES13_S1D_vS1E_EENS_8epilogue10collective6detail29Sm90TmaWarpSpecializedAdapterINS1H_15DefaultEpilogueISJ_SK_SK_NS1G_6thread17LinearCombinationISJ_Li1EffLNS1L_9ScaleType4KindE0ELNS_15FloatRoundStyleE2ESJ_EENS1_15EpilogueDefaultEEEEEvvEEEEvNT_6ParamsE:
        .type           _ZN7cutlass13device_kernelINS_4gemm6kernel13GemmUniversalIN4cute5tupleIJiiiiEEENS1_10collective13CollectiveMmaINS1_34MainloopSm90TmaGmmaWarpSpecializedILi18ENS5_IJNS4_1CILi1EEESB_SB_EEENS1_35KernelTmaWarpSpecializedCooperativeEEENS5_IJNSA_ILi128EEENSA_ILi64EEENSA_ILi32EEEEEENS_10bfloat16_tENS5_IJlSB_lEEESJ_SK_NS4_8TiledMMAINS4_8MMA_AtomIJNS4_4SM904GMMA27MMA_64x64x16_F32BF16BF16_SSILNSO_5MajorE0ELSQ_0ELNSO_7ScaleInE1ELSR_1EEEEEENS4_6LayoutINS5_IJNSA_ILi2EEESB_SB_EEENS5_IJSB_NSA_ILi0EEESX_EEEEENS5_IJNS4_10UnderscoreES10_S10_EEEEENS4_13SM90_TMA_LOADENS4_14ComposedLayoutINS4_7SwizzleILi2ELi4ELi3EEENS4_18smem_ptr_flag_bitsILi16EEENSU_INS5_IJNSA_ILi8EEESH_EEENS5_IJSH_SB_EEEEEEEvNS4_8identityES13_S1D_vS1E_EENS_8epilogue10collective6detail29Sm90TmaWarpSpecializedAdapterINS1H_15DefaultEpilogueISJ_SK_SK_NS1G_6thread17LinearCombinationISJ_Li1EffLNS1L_9ScaleType4KindE0ELNS_15FloatRoundStyleE2ESJ_EENS1_15EpilogueDefaultEEEEEvvEEEEvNT_6ParamsE,@function
        .size           _ZN7cutlass13device_kernelINS_4gemm6kernel13GemmUniversalIN4cute5tupleIJiiiiEEENS1_10collective13CollectiveMmaINS1_34MainloopSm90TmaGmmaWarpSpecializedILi18ENS5_IJNS4_1CILi1EEESB_SB_EEENS1_35KernelTmaWarpSpecializedCooperativeEEENS5_IJNSA_ILi128EEENSA_ILi64EEENSA_ILi32EEEEEENS_10bfloat16_tENS5_IJlSB_lEEESJ_SK_NS4_8TiledMMAINS4_8MMA_AtomIJNS4_4SM904GMMA27MMA_64x64x16_F32BF16BF16_SSILNSO_5MajorE0ELSQ_0ELNSO_7ScaleInE1ELSR_1EEEEEENS4_6LayoutINS5_IJNSA_ILi2EEESB_SB_EEENS5_IJSB_NSA_ILi0EEESX_EEEEENS5_IJNS4_10UnderscoreES10_S10_EEEEENS4_13SM90_TMA_LOADENS4_14ComposedLayoutINS4_7SwizzleILi2ELi4ELi3EEENS4_18smem_ptr_flag_bitsILi16EEENSU_INS5_IJNSA_ILi8EEESH_EEENS5_IJSH_SB_EEEEEEEvNS4_8identityES13_S1D_vS1E_EENS_8epilogue10collective6detail29Sm90TmaWarpSpecializedAdapterINS1H_15DefaultEpilogueISJ_SK_SK_NS1G_6thread17LinearCombinationISJ_Li1EffLNS1L_9ScaleType4KindE0ELNS_15FloatRoundStyleE2ESJ_EENS1_15EpilogueDefaultEEEEEvvEEEEvNT_6ParamsE,(.L_x_159 - _ZN7cutlass13device_kernelINS_4gemm6kernel13GemmUniversalIN4cute5tupleIJiiiiEEENS1_10collective13CollectiveMmaINS1_34MainloopSm90TmaGmmaWarpSpecializedILi18ENS5_IJNS4_1CILi1EEESB_SB_EEENS1_35KernelTmaWarpSpecializedCooperativeEEENS5_IJNSA_ILi128EEENSA_ILi64EEENSA_ILi32EEEEEENS_10bfloat16_tENS5_IJlSB_lEEESJ_SK_NS4_8TiledMMAINS4_8MMA_AtomIJNS4_4SM904GMMA27MMA_64x64x16_F32BF16BF16_SSILNSO_5MajorE0ELSQ_0ELNSO_7ScaleInE1ELSR_1EEEEEENS4_6LayoutINS5_IJNSA_ILi2EEESB_SB_EEENS5_IJSB_NSA_ILi0EEESX_EEEEENS5_IJNS4_10UnderscoreES10_S10_EEEEENS4_13SM90_TMA_LOADENS4_14ComposedLayoutINS4_7SwizzleILi2ELi4ELi3EEENS4_18smem_ptr_flag_bitsILi16EEENSU_INS5_IJNSA_ILi8EEESH_EEENS5_IJSH_SB_EEEEEEEvNS4_8identityES13_S1D_vS1E_EENS_8epilogue10collective6detail29Sm90TmaWarpSpecializedAdapterINS1H_15DefaultEpilogueISJ_SK_SK_NS1G_6thread17LinearCombinationISJ_Li1EffLNS1L_9ScaleType4KindE0ELNS_15FloatRoundStyleE2ESJ_EENS1_15EpilogueDefaultEEEEEvvEEEEvNT_6ParamsE)
        .other          _ZN7cutlass13device_kernelINS_4gemm6kernel13GemmUniversalIN4cute5tupleIJiiiiEEENS1_10collective13CollectiveMmaINS1_34MainloopSm90TmaGmmaWarpSpecializedILi18ENS5_IJNS4_1CILi1EEESB_SB_EEENS1_35KernelTmaWarpSpecializedCooperativeEEENS5_IJNSA_ILi128EEENSA_ILi64EEENSA_ILi32EEEEEENS_10bfloat16_tENS5_IJlSB_lEEESJ_SK_NS4_8TiledMMAINS4_8MMA_AtomIJNS4_4SM904GMMA27MMA_64x64x16_F32BF16BF16_SSILNSO_5MajorE0ELSQ_0ELNSO_7ScaleInE1ELSR_1EEEEEENS4_6LayoutINS5_IJNSA_ILi2EEESB_SB_EEENS5_IJSB_NSA_ILi0EEESX_EEEEENS5_IJNS4_10UnderscoreES10_S10_EEEEENS4_13SM90_TMA_LOADENS4_14ComposedLayoutINS4_7SwizzleILi2ELi4ELi3EEENS4_18smem_ptr_flag_bitsILi16EEENSU_INS5_IJNSA_ILi8EEESH_EEENS5_IJSH_SB_EEEEEEEvNS4_8identityES13_S1D_vS1E_EENS_8epilogue10collective6detail29Sm90TmaWarpSpecializedAdapterINS1H_15DefaultEpilogueISJ_SK_SK_NS1G_6thread17LinearCombinationISJ_Li1EffLNS1L_9ScaleType4KindE0ELNS_15FloatRoundStyleE2ESJ_EENS1_15EpilogueDefaultEEEEEvvEEEEvNT_6ParamsE,@"STO_CUDA_ENTRY STV_DEFAULT"
_ZN7cutlass13device_kernelINS_4gemm6kernel13GemmUniversalIN4cute5tupleIJiiiiEEENS1_10collective13CollectiveMmaINS1_34MainloopSm90TmaGmmaWarpSpecializedILi18ENS5_IJNS4_1CILi1EEESB_SB_EEENS1_35KernelTmaWarpSpecializedCooperativeEEENS5_IJNSA_ILi128EEENSA_ILi64EEENSA_ILi32EEEEEENS_10bfloat16_tENS5_IJlSB_lEEESJ_SK_NS4_8TiledMMAINS4_8MMA_AtomIJNS4_4SM904GMMA27MMA_64x64x16_F32BF16BF16_SSILNSO_5MajorE0ELSQ_0ELNSO_7ScaleInE1ELSR_1EEEEEENS4_6LayoutINS5_IJNSA_ILi2EEESB_SB_EEENS5_IJSB_NSA_ILi0EEESX_EEEEENS5_IJNS4_10UnderscoreES10_S10_EEEEENS4_13SM90_TMA_LOADENS4_14ComposedLayoutINS4_7SwizzleILi2ELi4ELi3EEENS4_18smem_ptr_flag_bitsILi16EEENSU_INS5_IJNSA_ILi8EEESH_EEENS5_IJSH_SB_EEEEEEEvNS4_8identityES13_S1D_vS1E_EENS_8epilogue10collective6detail29Sm90TmaWarpSpecializedAdapterINS1H_15DefaultEpilogueISJ_SK_SK_NS1G_6thread17LinearCombinationISJ_Li1EffLNS1L_9ScaleType4KindE0ELNS_15FloatRoundStyleE2ESJ_EENS1_15EpilogueDefaultEEEEEvvEEEEvNT_6ParamsE:
[----:B------:R-:W0:Y:S01]  /*0000*/  LDC R1, c[0x0][0x28] ;  /* 0x00000a00ff017b82 */ /* 0x000e220000000800 */
[----:B------:R-:W1:Y:S01]  /*0010*/  S2R R18, SR_TID.X ;  /* 0x0000000000127919 */ /* 0x000e620000002100 */
[----:B------:R-:W-:Y:S01]  /*0020*/  ELECT P0, URZ, PT ;  /* 0x00000000003f782f */ /* 0x000fe20003800000 */
[----:B------:R-:W-:Y:S01]  /*0030*/  BSSY B0, `(.L_x_0) ;  /* 0x000000f000007945 */ /* 0x000fe20003800000 */
[--C-:B-1----:R-:W-:Y:S02]  /*0040*/  SHF.R.U32.HI R0, RZ, 0x5, R18.reuse ;  /* 0x00000005ff007819 */ /* 0x102fe40000011612 */
[----:B------:R-:W-:-:S03]  /*0050*/  SHF.R.U32.HI R22, RZ, 0x7, R18 ;  /* 0x00000007ff167819 */ /* 0x000fc60000011612 */
[----:B------:R-:W1:Y:S04]  /*0060*/  SHFL.IDX PT, R5, R0, RZ, 0x1f ;  /* 0x00001fff00057589 */ /* 0x000e6800000e0000 */
[----:B------:R2:W3:Y:S01]  /*0070*/  SHFL.IDX PT, R8, R22, RZ, 0x1f ;  /* 0x00001fff16087589 */ /* 0x0004e200000e0000 */
[----:B-1----:R-:W-:-:S13]  /*0080*/  ISETP.NE.OR P0, PT, R5, RZ, !P0 ;  /* 0x000000ff0500720c */ /* 0x002fda0004705670 */
[----:B0-23--:R-:W-:Y:S05]  /*0090*/  @P0 BRA `(.L_x_1) ;  /* 0x0000000000200947 */ /* 0x00dfea0003800000 */
[----:B------:R-:W-:Y:S02]  /*00a0*/  ULDC.64 UR4, c[0x0][0x198] ;  /* 0x0000660000047ab9 */ /* 0x000fe40000000a00 */
[----:B------:R-:W-:Y:S02]  /*00b0*/  UIADD3 UR6, UP0, UR4, 0xf0, URZ ;  /* 0x000000f004067890 */ /* 0x000fe4000ff1e03f */
[----:B------:R-:W-:Y:S02]  /*00c0*/  UIADD3 UR4, UP1, UR4, 0x1f0, URZ ;  /* 0x000001f004047890 */ /* 0x000fe4000ff3e03f */
[----:B------:R-:W-:Y:S02]  /*00d0*/  UIADD3.X UR7, URZ, UR5, URZ, UP0, !UPT ;  /* 0x000000053f077290 */ /* 0x000fe400087fe43f */
[----:B------:R-:W-:-:S07]  /*00e0*/  UIADD3.X UR5, URZ, UR5, URZ, UP1, !UPT ;  /* 0x000000053f057290 */ /* 0x000fce0008ffe43f */
[----:B------:R0:W-:Y:S02]  /*00f0*/  UTMACCTL.PF [UR6] ;  /* 0x00000000060079b9 */ /* 0x0001e40008040000 */
[----:B------:R0:W-:Y:S02]  /*0100*/  UTMACCTL.PF [UR4] ;  /* 0x00000000040079b9 */ /* 0x0001e40008040000 */
[----:B0-----:R-:W-:Y:S01]  /*0110*/  NOP ;  /* 0x0000000000007918 */ /* 0x001fe20000000000 */
.L_x_1:
[----:B------:R-:W-:Y:S05]  /*0120*/  BSYNC B0 ;  /* 0x0000000000007941 */ /* 0x000fea0003800000 */
.L_x_0:
[----:B------:R-:W0:Y:S02]  /*0130*/  SHFL.IDX PT, R2, R0, RZ, 0x1f ;  /* 0x00001fff00027589 */ /* 0x000e2400000e0000 */
[----:B0-----:R-:W-:-:S13]  /*0140*/  ISETP.NE.AND P0, PT, R2, RZ, PT ;  /* 0x000000ff0200720c */ /* 0x001fda0003f05270 */
[----:B------:R-:W-:Y:S05]  /*0150*/  @P0 BRA `(.L_x_2) ;  /* 0x0000000000d40947 */ /* 0x000fea0003800000 */
[----:B------:R-:W-:Y:S01]  /*0160*/  ELECT P0, URZ, PT ;  /* 0x00000000003f782f */ /* 0x000fe20003800000 */
[----:B------:R-:W-:-:S12]  /*0170*/  BSSY B0, `(.L_x_2) ;  /* 0x0000033000007945 */ /* 0x000fd80003800000 */
[----:B------:R-:W-:Y:S05]  /*0180*/  @!P0 BRA `(.L_x_3) ;  /* 0x0000000000c48947 */ /* 0x000fea0003800000 */
[----:B------:R-:W0:Y:S01]  /*0190*/  S2UR UR8, SR_CgaCtaId ;  /* 0x00000000000879c3 */ /* 0x000e220000008800 */
[----:B------:R-:W-:Y:S01]  /*01a0*/  UMOV UR4, 0x400 ;  /* 0x0000040000047882 */ /* 0x000fe20000000000 */
[----:B------:R-:W-:Y:S01]  /*01b0*/  UMOV UR5, 0x1 ;  /* 0x0000000100057882 */ /* 0x000fe20000000000 */
[----:B------:R-:W-:Y:S02]  /*01c0*/  UMOV UR6, 0x100 ;  /* 0x0000010000067882 */ /* 0x000fe40000000000 */
[----:B------:R-:W-:-:S04]  /*01d0*/  UIADD3 UR6, -UR6, 0x100000, URZ ;  /* 0x0010000006067890 */ /* 0x000fc8000fffe13f */
[----:B------:R-:W-:Y:S02]  /*01e0*/  USHF.L.U32 UR7, UR6, 0xb, URZ ;  /* 0x0000000b06077899 */ /* 0x000fe4000800063f */
[----:B------:R-:W-:Y:S02]  /*01f0*/  USHF.L.U32 UR6, UR6, 0x1, URZ ;  /* 0x0000000106067899 */ /* 0x000fe4000800063f */
[----:B0-----:R-:W-:Y:S02]  /*0200*/  ULEA UR8, UR8, UR4, 0x18 ;  /* 0x0000000408087291 */ /* 0x001fe4000f8ec03f */
[----:B------:R-:W-:-:S04]  /*0210*/  UIADD3 UR4, -UR5, 0x100000, URZ ;  /* 0x0010000005047890 */ /* 0x000fc8000fffe13f */
[----:B------:R-:W-:Y:S02]  /*0220*/  USHF.L.U32 UR5, UR4, 0xb, URZ ;  /* 0x0000000b04057899 */ /* 0x000fe4000800063f */
[----:B------:R-:W-:Y:S01]  /*0230*/  USHF.L.U32 UR4, UR4, 0x1, URZ ;  /* 0x0000000104047899 */ /* 0x000fe2000800063f */
[----:B------:R-:W0:Y:S11]  /*0240*/  FENCE.VIEW.ASYNC.S ;  /* 0x00000000000073c6 */ /* 0x000e360000000000 */
[----:B0-----:R0:W1:Y:S01]  /*0250*/  SYNCS.EXCH.64 URZ, [UR8], UR4 ;  /* 0x00000004083f75b2 */ /* 0x0010620008000100 */
[----:B------:R0:W2:Y:S01]  /*0260*/  SYNCS.EXCH.64 URZ, [UR8+0x90], UR6 ;  /* 0x00009006083f75b2 */ /* 0x0000a20008000100 */
[----:B------:R0:W3:Y:S01]  /*0270*/  SYNCS.EXCH.64 URZ, [UR8+0x8], UR4 ;  /* 0x00000804083f75b2 */ /* 0x0000e20008000100 */
[----:B------:R0:W4:Y:S01]  /*0280*/  SYNCS.EXCH.64 URZ, [UR8+0x98], UR6 ;  /* 0x00009806083f75b2 */ /* 0x0001220008000100 */
[----:B------:R0:W0:Y:S01]  /*0290*/  SYNCS.EXCH.64 URZ, [UR8+0x10], UR4 ;  /* 0x00001004083f75b2 */ /* 0x0000220008000100 */
        /* <DEDUP_REMOVED lines=31> */
[----:B-1234-:R-:W-:Y:S01]  /*0490*/  NOP ;  /* 0x0000000000007918 */ /* 0x01efe20000000000 */
.L_x_3:
[----:B0-----:R-:W-:Y:S05]  /*04a0*/  BSYNC B0 ;  /* 0x0000000000007941 */ /* 0x001fea0003800000 */
.L_x_2:
[----:B------:R-:W0:Y:S01]  /*04b0*/  SHFL.IDX PT, R0, R0, RZ, 0x1f ;  /* 0x00001fff00007589 */ /* 0x000e2200000e0000 */
[----:B------:R-:W-:Y:S01]  /*04c0*/  ELECT P0, URZ, PT ;  /* 0x00000000003f782f */ /* 0x000fe20003800000 */
[----:B------:R-:W1:Y:S01]  /*04d0*/  LDC R2, c[0x0][0x65c] ;  /* 0x00019700ff027b82 */ /* 0x000e620000000800 */
[----:B------:R-:W-:Y:S01]  /*04e0*/  SHF.R.S32.HI R6, RZ, 0x1f, R5 ;  /* 0x0000001fff067819 */ /* 0x000fe20000011405 */
[----:B------:R-:W2:Y:S01]  /*04f0*/  S2R R3, SR_CTAID.Y ;  /* 0x0000000000037919 */ /* 0x000ea20000002600 */
[----:B------:R-:W-:Y:S01]  /*0500*/  UMOV UR4, 0x20 ;  /* 0x0000002000047882 */ /* 0x000fe20000000000 */
[----:B------:R-:W-:Y:S01]  /*0510*/  ISETP.NE.AND P2, PT, R8, RZ, PT ;  /* 0x000000ff0800720c */ /* 0x000fe20003f45270 */
[----:B------:R-:W-:Y:S01]  /*0520*/  NOP ;  /* 0x0000000000007918 */ /* 0x000fe20000000000 */
[----:B------:R-:W3:Y:S01]  /*0530*/  S2R R4, SR_CTAID.X ;  /* 0x0000000000047919 */ /* 0x000ee20000002500 */
[----:B------:R-:W-:Y:S01]  /*0540*/  LEA.HI R6, R6, R5, RZ, 0x2 ;  /* 0x0000000506067211 */ /* 0x000fe200078f10ff */
[----:B------:R-:W-:Y:S01]  /*0550*/  NOP ;  /* 0x0000000000007918 */ /* 0x000fe20000000000 */
[----:B0-----:R-:W-:-:S02]  /*0560*/  ISETP.NE.OR P0, PT, R0, RZ, !P0 ;  /* 0x000000ff0000720c */ /* 0x001fc40004705670 */
[----:B-1----:R-:W-:-:S04]  /*0570*/  ISETP.NE.AND P3, PT, R2, 0x1, PT ;  /* 0x000000010200780c */ /* 0x002fc80003f65270 */
[----:B------:R-:W-:Y:S02]  /*0580*/  P2R R0, PR, RZ, 0x8 ;  /* 0x00000008ff007803 */ /* 0x000fe40000000000 */
[----:B------:R-:W-:-:S05]  /*0590*/  LOP3.LUT R0, R6, 0xfffffffc, RZ, 0xc0, !PT ;  /* 0xfffffffc06007812 */ /* 0x000fca00078ec0ff */
[----:B------:R-:W-:Y:S01]  /*05a0*/  VOTEU.ALL UP0, P0 ;  /* 0x00000000003f7886 */ /* 0x000fe20000000000 */
[----:B------:R-:W-:Y:S01]  /*05b0*/  IMAD.IADD R0, R5, 0x1, -R0 ;  /* 0x0000000105007824 */ /* 0x000fe200078e0a00 */
[----:B------:R-:W3:Y:S01]  /*05c0*/  @P3 LDC R17, c[0x0][0x10] ;  /* 0x00000400ff113b82 */ /* 0x000ee20000000800 */
[----:B------:R-:W-:Y:S01]  /*05d0*/  VOTEU.ALL UP1, P0 ;  /* 0x00000000003f7886 */ /* 0x000fe20000020000 */
[----:B--2---:R-:W-:Y:S01]  /*05e0*/  @P3 IMAD.MOV.U32 R6, RZ, RZ, R3 ;  /* 0x000000ffff063224 */ /* 0x004fe200078e0003 */
[----:B------:R-:W-:Y:S01]  /*05f0*/  @!UP0 UMOV UR6, 0x400 ;  /* 0x0000040000068882 */ /* 0x000fe20000000000 */
[----:B------:R-:W-:-:S04]  /*0600*/  @!UP0 UIADD3 UR4, -UR4, 0x100000, URZ ;  /* 0x0010000004048890 */ /* 0x000fc8000fffe13f */
[----:B------:R-:W-:Y:S02]  /*0610*/  @!UP0 USHF.L.U32 UR5, UR4, 0xb, URZ ;  /* 0x0000000b04058899 */ /* 0x000fe4000800063f */
[----:B------:R-:W-:Y:S01]  /*0620*/  @!UP0 USHF.L.U32 UR4, UR4, 0x1, URZ ;  /* 0x0000000104048899 */ /* 0x000fe2000800063f */
[----:B------:R-:W-:Y:S02]  /*0630*/  @P3 IMAD.MOV.U32 R7, RZ, RZ, RZ ;  /* 0x000000ffff073224 */ /* 0x000fe400078e00ff */
[----:B------:R-:W-:Y:S01]  /*0640*/  IMAD.MOV.U32 R5, RZ, RZ, RZ ;  /* 0x000000ffff057224 */ /* 0x000fe200078e00ff */
[----:B------:R-:W0:Y:S01]  /*0650*/  @!UP0 S2UR UR7, SR_CgaCtaId ;  /* 0x00000000000789c3 */ /* 0x000e220000008800 */
[----:B------:R-:W-:-:S07]  /*0660*/  @P3 IMAD.MOV.U32 R11, RZ, RZ, RZ ;  /* 0x000000ffff0b3224 */ /* 0x000fce00078e00ff */
[----:B------:R-:W1:Y:S01]  /*0670*/  @!P3 LDC R9, c[0x0][0xc] ;  /* 0x00000300ff09bb82 */ /* 0x000e620000000800 */
[----:B---3--:R-:W-:-:S04]  /*0680*/  @P3 IMAD.WIDE.U32 R16, R4, R17, R6 ;  /* 0x0000001104103225 */ /* 0x008fc800078e0006 */
[----:B------:R-:W-:Y:S01]  /*0690*/  @P3 IMAD.IADD R17, R17, 0x1, R11 ;  /* 0x0000000111113824 */ /* 0x000fe200078e020b */
[----:B0-----:R-:W-:Y:S01]  /*06a0*/  @!UP0 ULEA UR6, UR7, UR6, 0x18 ;  /* 0x0000000607068291 */ /* 0x001fe2000f8ec03f */
[----:B------:R-:W-:Y:S01]  /*06b0*/  VOTEU.ALL UP0, P0 ;  /* 0x00000000003f7886 */ /* 0x000fe20000000000 */
[----:B------:R-:W-:-:S04]  /*06c0*/  ISETP.NE.AND P0, PT, R0, 0x3, PT ;  /* 0x000000030000780c */ /* 0x000fc80003f05270 */
[----:B------:R-:W-:Y:S01]  /*06d0*/  ISETP.EQ.OR P0, PT, R0, RZ, !P0 ;  /* 0x000000ff0000720c */ /* 0x000fe20004702670 */
[----:B-1----:R-:W-:-:S03]  /*06e0*/  @!P3 IMAD.WIDE.U32 R6, R9, R3, R4 ;  /* 0x000000030906b225 */ /* 0x002fc600078e0004 */
[C---:B------:R-:W-:Y:S01]  /*06f0*/  ISETP.EQ.AND P0, PT, R8.reuse, RZ, P0 ;  /* 0x000000ff0800720c */ /* 0x040fe20000702270 */
[----:B------:R-:W-:Y:S01]  /*0700*/  VIADD R8, R8, 0xffffffff ;  /* 0xffffffff08087836 */ /* 0x000fe20000000000 */
[----:B------:R-:W0:Y:S02]  /*0710*/  FENCE.VIEW.ASYNC.S ;  /* 0x00000000000073c6 */ /* 0x000e240000000000 */
[----:B0-----:R0:W1:Y:S01]  /*0720*/  @!UP0 SYNCS.EXCH.64 URZ, [UR6+0x130], UR4 ;  /* 0x00013004063f85b2 */ /* 0x0010620008000100 */
[----:B------:R-:W-:Y:S01]  /*0730*/  @!P3 IMAD.MOV.U32 R16, RZ, RZ, R6 ;  /* 0x000000ffff10b224 */ /* 0x000fe200078e0006 */
[----:B------:R-:W-:Y:S01]  /*0740*/  SEL R19, RZ, 0x1, !P0 ;  /* 0x00000001ff137807 */ /* 0x000fe20004000000 */
[----:B------:R-:W-:Y:S01]  /*0750*/  @!P3 IMAD.MOV.U32 R17, RZ, RZ, R7 ;  /* 0x000000ffff11b224 */ /* 0x000fe200078e0007 */
[----:B------:R-:W-:-:S04]  /*0760*/  ISETP.GE.U32.AND P1, PT, R8, 0x2, PT ;  /* 0x000000020800780c */ /* 0x000fc80003f26070 */
[----:B------:R-:W-:Y:S01]  /*0770*/  SEL R19, R19, 0x2, P1 ;  /* 0x0000000213137807 */ /* 0x000fe20000800000 */
[----:B------:R0:W1:Y:S01]  /*0780*/  @!UP1 SYNCS.EXCH.64 URZ, [UR6+0x138], UR4 ;  /* 0x00013804063f95b2 */ /* 0x0000620008000100 */
[----:B------:R-:W-:Y:S01]  /*0790*/  NOP ;  /* 0x0000000000007918 */ /* 0x000fe20000000000 */
[----:B-1----:R-:W-:Y:S06]  /*07a0*/  BAR.SYNC.DEFER_BLOCKING 0x0 ;  /* 0x0000000000007b1d */ /* 0x002fec0000010000 */
[----:B------:R-:W-:Y:S05]  /*07b0*/  @!P2 BRA `(.L_x_4) ;  /* 0x0000003c009ca947 */ /* 0x000fea0003800000 */
[----:B------:R-:W-:-:S13]  /*07c0*/  ISETP.GT.U32.AND P0, PT, R8, 0x1, PT ;  /* 0x000000010800780c */ /* 0x000fda0003f04070 */
[----:B0-----:R-:W-:Y:S05]  /*07d0*/  @P0 EXIT ;  /* 0x000000000000094d */ /* 0x001fea0003800000 */
[----:B------:R-:W-:Y:S01]  /*07e0*/  ULDC.64 UR4, c[0x0][0x650] ;  /* 0x0001940000047ab9 */ /* 0x000fe20000000a00 */
[----:B------:R-:W-:Y:S01]  /*07f0*/  PRMT R0, RZ, 0x7610, R0 ;  /* 0x00007610ff007816 */ /* 0x000fe20000000000 */
[----:B------:R-:W-:Y:S01]  /*0800*/  IMAD.MOV.U32 R58, RZ, RZ, -0x1 ;  /* 0xffffffffff3a7424 */ /* 0x000fe200078e00ff */
[----:B------:R-:W-:Y:S01]  /*0810*/  ISETP.GE.U32.AND P0, PT, R16, UR4, PT ;  /* 0x0000000410007c0c */ /* 0x000fe2000bf06070 */
[----:B------:R-:W-:Y:S02]  /*0820*/  IMAD.MOV.U32 R59, RZ, RZ, -0x1 ;  /* 0xffffffffff3b7424 */ /* 0x000fe400078e00ff */
[----:B------:R-:W-:Y:S01]  /*0830*/  IMAD.MOV.U32 R57, RZ, RZ, -0x1 ;  /* 0xffffffffff397424 */ /* 0x000fe200078e00ff */
[----:B------:R-:W-:-:S13]  /*0840*/  ISETP.GE.U32.AND.EX P0, PT, R17, UR5, PT, P0 ;  /* 0x0000000511007c0c */ /* 0x000fda000bf06100 */
[----:B------:R-:W-:Y:S05]  /*0850*/  @P0 BRA `(.L_x_5) ;  /* 0x0000000400540947 */ /* 0x000fea0003800000 */
[----:B------:R-:W0:Y:S01]  /*0860*/  LDC.64 R14, c[0x0][0x628] ;  /* 0x00018a00ff0e7b82 */ /* 0x000e220000000a00 */
[----:B------:R-:W-:Y:S02]  /*0870*/  IMAD.MOV.U32 R6, RZ, RZ, R16 ;  /* 0x000000ffff067224 */ /* 0x000fe400078e0010 */
[----:B------:R-:W-:-:S05]  /*0880*/  IMAD.MOV.U32 R7, RZ, RZ, R17 ;  /* 0x000000ffff077224 */ /* 0x000fca00078e0011 */
[----:B------:R-:W1:Y:S08]  /*0890*/  LDC R0, c[0x0][0x630] ;  /* 0x00018c00ff007b82 */ /* 0x000e700000000800 */
[----:B------:R-:W2:Y:S01]  /*08a0*/  LDC.64 R20, c[0x0][0x620] ;  /* 0x00018800ff147b82 */ /* 0x000ea20000000a00 */
[----:B0-----:R-:W-:-:S04]  /*08b0*/  ISETP.NE.U32.AND P0, PT, R14, RZ, PT ;  /* 0x000000ff0e00720c */ /* 0x001fc80003f05070 */
[----:B------:R-:W-:-:S13]  /*08c0*/  ISETP.NE.AND.EX P0, PT, R15, RZ, PT, P0 ;  /* 0x000000ff0f00720c */ /* 0x000fda0003f05300 */
[----:B-12---:R-:W-:Y:S05]  /*08d0*/  @!P0 BRA `(.L_x_6) ;  /* 0x0000000000288947 */ /* 0x006fea0003800000 */
[----:B------:R-:W0:Y:S02]  /*08e0*/  LDC R11, c[0x0][0x634] ;  /* 0x00018d00ff0b7b82 */ /* 0x000e240000000800 */
[----:B0-----:R-:W-:-:S05]  /*08f0*/  IADD3 R11, P0, R16, R11, RZ ;  /* 0x0000000b100b7210 */ /* 0x001fca0007f1e0ff */
[----:B------:R-:W-:-:S04]  /*0900*/  IMAD.X R13, RZ, RZ, R17, P0 ;  /* 0x000000ffff0d7224 */ /* 0x000fc800000e0611 */
[----:B------:R-:W-:-:S04]  /*0910*/  IMAD.WIDE.U32 R6, R13, R14, RZ ;  /* 0x0000000e0d067225 */ /* 0x000fc800078e00ff */
[----:B------:R-:W-:-:S04]  /*0920*/  IMAD.WIDE.U32 R8, P0, R11, R15, R6 ;  /* 0x0000000f0b087225 */ /* 0x000fc80007800006 */
[----:B------:R-:W-:-:S04]  /*0930*/  IMAD.WIDE.U32 R6, R11, R14, RZ ;  /* 0x0000000e0b067225 */ /* 0x000fc800078e00ff */
[----:B------:R-:W-:Y:S01]  /*0940*/  IMAD.X R11, RZ, RZ, RZ, P0 ;  /* 0x000000ffff0b7224 */ /* 0x000fe200000e06ff */
[----:B------:R-:W-:Y:S01]  /*0950*/  IADD3 RZ, P0, R7, R8, RZ ;  /* 0x0000000807ff7210 */ /* 0x000fe20007f1e0ff */
[----:B------:R-:W-:-:S04]  /*0960*/  IMAD.MOV.U32 R10, RZ, RZ, R9 ;  /* 0x000000ffff0a7224 */ /* 0x000fc800078e0009 */
[----:B------:R-:W-:-:S08]  /*0970*/  IMAD.WIDE.U32.X R6, R13, R15, R10, P0 ;  /* 0x0000000f0d067225 */ /* 0x000fd000000e040a */
.L_x_6:
[-CC-:B------:R-:W-:Y:S01]  /*0980*/  SHF.R.U64 R57, R6, R0.reuse, R7.reuse ;  /* 0x0000000006397219 */ /* 0x180fe20000001207 */
[----:B------:R-:W0:Y:S01]  /*0990*/  LDC R10, c[0x0][0x618] ;  /* 0x00018600ff0a7b82 */ /* 0x000e220000000800 */
[----:B------:R-:W-:Y:S01]  /*09a0*/  SHF.R.U32.HI R5, RZ, R0, R7 ;  /* 0x00000000ff057219 */ /* 0x000fe20000011607 */
[----:B------:R-:W-:Y:S01]  /*09b0*/  ULDC UR4, c[0x0][0x150] ;  /* 0x0000540000047ab9 */ /* 0x000fe20000000800 */
[----:B------:R-:W-:Y:S02]  /*09c0*/  IADD3 R9, P0, RZ, -R57, RZ ;  /* 0x80000039ff097210 */ /* 0x000fe40007f1e0ff */
[----:B------:R-:W-:-:S03]  /*09d0*/  I2FP.F32.U32 R0, R4 ;  /* 0x0000000400007245 */ /* 0x000fc60000201000 */
[----:B------:R-:W1:Y:S01]  /*09e0*/  LDC.64 R28, c[0x0][0x640] ;  /* 0x00019000ff1c7b82 */ /* 0x000e620000000a00 */
[----:B------:R-:W-:Y:S02]  /*09f0*/  IMAD.X R11, RZ, RZ, ~R5, P0 ;  /* 0x000000ffff0b7224 */ /* 0x000fe400000e0e05 */
[----:B------:R-:W-:Y:S01]  /*0a00*/  FMUL R0, R0, UR4 ;  /* 0x0000000400007c20 */ /* 0x000fe20008400000 */
[----:B------:R-:W-:Y:S01]  /*0a10*/  IMAD.WIDE.U32 R6, R9, R20, R16 ;  /* 0x0000001409067225 */ /* 0x000fe200078e0010 */
[----:B------:R-:W-:-:S03]  /*0a20*/  ULDC UR4, c[0x0][0x154] ;  /* 0x0000550000047ab9 */ /* 0x000fc60000000800 */
[----:B------:R-:W-:Y:S01]  /*0a30*/  IMAD R8, R11, R20, RZ ;  /* 0x000000140b087224 */ /* 0x000fe200078e02ff */
[----:B------:R-:W2:Y:S01]  /*0a40*/  LDC R5, c[0x0][0x144] ;  /* 0x00005100ff057b82 */ /* 0x000ea20000000800 */
[----:B------:R-:W3:Y:S02]  /*0a50*/  F2I.U32.TRUNC.NTZ R0, R0 ;  /* 0x0000000000007305 */ /* 0x000ee4000020f000 */
[----:B------:R-:W-:-:S04]  /*0a60*/  IMAD R9, R9, R21, R8 ;  /* 0x0000001509097224 */ /* 0x000fc800078e0208 */
[----:B------:R-:W-:Y:S01]  /*0a70*/  IMAD.IADD R7, R7, 0x1, R9 ;  /* 0x0000000107077824 */ /* 0x000fe200078e0209 */
[----:B------:R-:W4:Y:S01]  /*0a80*/  LDC R12, c[0x0][0x608] ;  /* 0x00018200ff0c7b82 */ /* 0x000f220000000800 */
[----:B------:R-:W-:-:S03]  /*0a90*/  IMAD.MOV.U32 R9, RZ, RZ, -0x1 ;  /* 0xffffffffff097424 */ /* 0x000fc600078e00ff */
[-CC-:B0-----:R-:W-:Y:S02]  /*0aa0*/  SHF.R.U64 R20, R6, R10.reuse, R7.reuse ;  /* 0x0000000a06147219 */ /* 0x181fe40000001207 */
[----:B------:R-:W-:Y:S02]  /*0ab0*/  I2FP.F32.U32 R6, R3 ;  /* 0x0000000300067245 */ /* 0x000fe40000201000 */
[----:B------:R-:W0:Y:S01]  /*0ac0*/  LDC R26, c[0x0][0x658] ;  /* 0x00019600ff1a7b82 */ /* 0x000e220000000800 */
[----:B-1----:R-:W-:Y:S01]  /*0ad0*/  ISETP.NE.U32.AND P0, PT, R28, RZ, PT ;  /* 0x000000ff1c00720c */ /* 0x002fe20003f05070 */
[----:B---3--:R-:W-:Y:S01]  /*0ae0*/  IMAD.MOV R8, RZ, RZ, -R0 ;  /* 0x000000ffff087224 */ /* 0x008fe200078e0a00 */
[----:B------:R-:W-:Y:S01]  /*0af0*/  SHF.R.U32.HI R7, RZ, R10, R7 ;  /* 0x0000000aff077219 */ /* 0x000fe20000011607 */
[----:B------:R-:W-:Y:S01]  /*0b00*/  FMUL R6, R6, UR4 ;  /* 0x0000000406067c20 */ /* 0x000fe20008400000 */
[----:B------:R-:W-:-:S03]  /*0b10*/  ISETP.NE.AND.EX P0, PT, R29, RZ, PT, P0 ;  /* 0x000000ff1d00720c */ /* 0x000fc60003f05300 */
[----:B------:R-:W1:Y:S01]  /*0b20*/  LDC R14, c[0x0][0x148] ;  /* 0x00005200ff0e7b82 */ /* 0x000e620000000800 */
[----:B--2---:R-:W-:-:S07]  /*0b30*/  IMAD R0, R5, R8, R4 ;  /* 0x0000000805007224 */ /* 0x004fce00078e0204 */
[----:B------:R-:W2:Y:S01]  /*0b40*/  LDC R24, c[0x0][0x600] ;  /* 0x00018000ff187b82 */ /* 0x000ea20000000800 */
[-CC-:B----4-:R-:W-:Y:S02]  /*0b50*/  SHF.R.U64 R30, R20, R12.reuse, R7.reuse ;  /* 0x0000000c141e7219 */ /* 0x190fe40000001207 */
[----:B------:R-:W-:Y:S01]  /*0b60*/  SHF.R.U32.HI R5, RZ, R12, R7 ;  /* 0x0000000cff057219 */ /* 0x000fe20000011607 */
[----:B------:R-:W-:Y:S01]  /*0b70*/  IMAD.MOV.U32 R7, RZ, RZ, 0x1 ;  /* 0x00000001ff077424 */ /* 0x000fe200078e00ff */
[----:B------:R3:W4:Y:S03]  /*0b80*/  F2I.U32.TRUNC.NTZ R12, R6 ;  /* 0x00000006000c7305 */ /* 0x000726000020f000 */
[----:B------:R-:W1:Y:S01]  /*0b90*/  LDC R15, c[0x0][0x648] ;  /* 0x00019200ff0f7b82 */ /* 0x000e620000000800 */
[-C--:B0-----:R-:W-:Y:S02]  /*0ba0*/  SHF.L.U32 R4, R9, R26.reuse, RZ ;  /* 0x0000001a09047219 */ /* 0x081fe400000006ff */
[----:B------:R-:W-:-:S02]  /*0bb0*/  SHF.R.U64 R32, R30, R26, R5 ;  /* 0x0000001a1e207219 */ /* 0x000fc40000001205 */
[----:B------:R-:W-:Y:S02]  /*0bc0*/  LOP3.LUT R11, RZ, R4, RZ, 0x33, !PT ;  /* 0x00000004ff0b7212 */ /* 0x000fe400078e33ff */
[-C--:B------:R-:W-:Y:S01]  /*0bd0*/  SHF.R.U32.HI R5, RZ, R26.reuse, R5 ;  /* 0x0000001aff057219 */ /* 0x080fe20000011605 */
[----:B------:R-:W0:Y:S01]  /*0be0*/  LDC R21, c[0x0][0x638] ;  /* 0x00018e00ff157b82 */ /* 0x000e220000000800 */
[----:B------:R-:W-:Y:S01]  /*0bf0*/  SHF.L.U32 R10, R7, R26, RZ ;  /* 0x0000001a070a7219 */ /* 0x000fe200000006ff */
[----:B------:R-:W-:-:S06]  /*0c00*/  IMAD.MOV.U32 R4, RZ, RZ, R32 ;  /* 0x000000ffff047224 */ /* 0x000fcc00078e0020 */
[----:B------:R-:W0:Y:S01]  /*0c10*/  LDC R58, c[0x0][0x610] ;  /* 0x00018400ff3a7b82 */ /* 0x000e220000000800 */
[----:B---34-:R-:W-:Y:S05]  /*0c20*/  @!P0 BRA `(.L_x_7) ;  /* 0x0000000000288947 */ /* 0x018fea0003800000 */
[----:B------:R-:W3:Y:S02]  /*0c30*/  LDC R9, c[0x0][0x64c] ;  /* 0x00019300ff097b82 */ /* 0x000ee40000000800 */
[----:B---3--:R-:W-:-:S05]  /*0c40*/  IADD3 R9, P0, R32, R9, RZ ;  /* 0x0000000920097210 */ /* 0x008fca0007f1e0ff */
        /* <DEDUP_REMOVED lines=8> */
.L_x_7:
[----:B-1----:R-:W-:Y:S01]  /*0cd0*/  SHF.R.U64 R4, R4, R15, R5 ;  /* 0x0000000f04047219 */ /* 0x002fe20000001205 */
[----:B--2---:R-:W-:Y:S01]  /*0ce0*/  VIADD R5, R24, 0xffffffff ;  /* 0xffffffff18057836 */ /* 0x004fe20000000000 */
[----:B------:R-:W-:Y:S01]  /*0cf0*/  LOP3.LUT R11, R30, R11, RZ, 0xc0, !PT ;  /* 0x0000000b1e0b7212 */ /* 0x000fe200078ec0ff */
[----:B------:R-:W-:Y:S02]  /*0d00*/  IMAD.MOV R12, RZ, RZ, -R12 ;  /* 0x000000ffff0c7224 */ /* 0x000fe400078e0a0c */
[----:B------:R-:W-:Y:S01]  /*0d10*/  IMAD.MOV R6, RZ, RZ, -R4 ;  /* 0x000000ffff067224 */ /* 0x000fe200078e0a04 */
[----:B------:R-:W-:Y:S01]  /*0d20*/  LOP3.LUT R5, R20, R5, RZ, 0xc0, !PT ;  /* 0x0000000514057212 */ /* 0x000fe200078ec0ff */
[----:B------:R-:W-:Y:S02]  /*0d30*/  @P3 IMAD R0, R14, R12, R3 ;  /* 0x0000000c0e003224 */ /* 0x000fe400078e0203 */
[----:B------:R-:W-:Y:S02]  /*0d40*/  IMAD R11, R10, R4, R11 ;  /* 0x000000040a0b7224 */ /* 0x000fe400078e020b */
[----:B0-----:R-:W-:-:S02]  /*0d50*/  IMAD R3, R6, R21, R32 ;  /* 0x0000001506037224 */ /* 0x001fc400078e0220 */
[----:B------:R-:W-:Y:S02]  /*0d60*/  IMAD R58, R11, R58, R0 ;  /* 0x0000003a0b3a7224 */ /* 0x000fe400078e0200 */
[----:B------:R-:W-:Y:S02]  /*0d70*/  IMAD R3, R3, R24, R5 ;  /* 0x0000001803037224 */ /* 0x000fe400078e0205 */
[----:B------:R-:W-:-:S03]  /*0d80*/  IMAD.MOV.U32 R0, RZ, RZ, 0x1 ;  /* 0x00000001ff007424 */ /* 0x000fc600078e00ff */
[----:B------:R-:W-:Y:S02]  /*0d90*/  SEL R59, R3, R58, !P3 ;  /* 0x0000003a033b7207 */ /* 0x000fe40005800000 */
[----:B------:R-:W-:-:S07]  /*0da0*/  SEL R58, R58, R3, !P3 ;  /* 0x000000033a3a7207 */ /* 0x000fce0005800000 */
.L_x_5:
[----:B------:R-:W-:-:S08]  /*0db0*/  NOP ;  /* 0x0000000000007918 */ /* 0x000fd00000000000 */
[----:B------:R-:W0:Y:S02]  /*0dc0*/  USETMAXREG.TRY_ALLOC.CTAPOOL UP0, 0xe8 ;  /* 0x000000e8000079c8 */ /* 0x000e240008000600 */
[----:B0-----:R-:W-:-:S13]  /*0dd0*/  PLOP3.LUT P0, PT, PT, PT, UP0, 0x80, 0x0 ;  /* 0x000000000000781c */ /* 0x001fda0003f0f008 */
[----:B------:R-:W-:Y:S05]  /*0de0*/  @!P0 BRA `(.L_x_5) ;  /* 0xfffffffc00f08947 */ /* 0x000fea000383ffff */
[----:B------:R-:W-:Y:S01]  /*0df0*/  ULDC.64 UR4, c[0x0][0x598] ;  /* 0x0001660000047ab9 */ /* 0x000fe20000000a00 */
[----:B------:R-:W-:Y:S01]  /*0e00*/  ULDC.64 UR36, c[0x0][0x208] ;  /* 0x0000820000247ab9 */ /* 0x000fe20000000a00 */
[----:B------:R-:W-:-:S04]  /*0e10*/  ISETP.NE.U32.AND P0, PT, RZ, UR4, PT ;  /* 0x00000004ff007c0c */ /* 0x000fc8000bf05070 */
[----:B------:R-:W-:-:S13]  /*0e20*/  ISETP.NE.AND.EX P0, PT, RZ, UR5, PT, P0 ;  /* 0x00000005ff007c0c */ /* 0x000fda000bf05300 */
[----:B------:R-:W-:Y:S05]  /*0e30*/  @!P0 BRA `(.L_x_8) ;  /* 0x00000000001c8947 */ /* 0x000fea0003800000 */
[----:B------:R-:W0:Y:S02]  /*0e40*/  LDC.64 R4, c[0x0][0x598] ;  /* 0x00016600ff047b82 */ /* 0x000e240000000a00 */
[----:B0-----:R-:W2:Y:S02]  /*0e50*/  LDG.E.64 R4, desc[UR36][R4.64] ;  /* 0x0000002404047981 */ /* 0x001ea4000c1e1b00 */
[----:B--2---:R-:W-:-:S04]  /*0e60*/  ISETP.NE.U32.AND P0, PT, R4, RZ, PT ;  /* 0x000000ff0400720c */ /* 0x004fc80003f05070 */
[----:B------:R-:W-:-:S13]  /*0e70*/  ISETP.NE.AND.EX P0, PT, R5, RZ, PT, P0 ;  /* 0x000000ff0500720c */ /* 0x000fda0003f05300 */
[----:B------:R-:W-:Y:S05]  /*0e80*/  @!P0 BRA `(.L_x_8) ;  /* 0x0000000000088947 */ /* 0x000fea0003800000 */
[----:B------:R0:W5:Y:S01]  /*0e90*/  LD.E R23, desc[UR36][R4.64] ;  /* 0x0000002404177980 */ /* 0x000162000c101900 */
[----:B------:R-:W-:Y:S05]  /*0ea0*/  BRA `(.L_x_9) ;  /* 0x0000000000247947 */ /* 0x000fea0003800000 */
.L_x_8:
[----:B------:R-:W-:Y:S02]  /*0eb0*/  ULDC.64 UR4, c[0x0][0x588] ;  /* 0x0001620000047ab9 */ /* 0x000fe40000000a00 */
[----:B------:R-:W-:-:S04]  /*0ec0*/  ISETP.NE.U32.AND P0, PT, RZ, UR4, PT ;  /* 0x00000004ff007c0c */ /* 0x000fc8000bf05070 */
[----:B------:R-:W-:-:S13]  /*0ed0*/  ISETP.NE.AND.EX P0, PT, RZ, UR5, PT, P0 ;  /* 0x00000005ff007c0c */ /* 0x000fda000bf05300 */
[----:B------:R-:W-:Y:S05]  /*0ee0*/  @!P0 BRA `(.L_x_10) ;  /* 0x00000000000c8947 */ /* 0x000fea0003800000 */
[----:B------:R-:W0:Y:S02]  /*0ef0*/  LDC.64 R4, c[0x0][0x588] ;  /* 0x00016200ff047b82 */ /* 0x000e240000000a00 */
[----:B0-----:R1:W5:Y:S01]  /*0f00*/  LDG.E R23, desc[UR36][R4.64] ;  /* 0x0000002404177981 */ /* 0x001362000c1e1900 */
[----:B------:R-:W-:Y:S05]  /*0f10*/  BRA `(.L_x_9) ;  /* 0x0000000000087947 */ /* 0x000fea0003800000 */
.L_x_10:
[----:B------:R-:W-:Y:S02]  /*0f20*/  ULDC UR4, c[0x0][0x580] ;  /* 0x0001600000047ab9 */ /* 0x000fe40000000800 */
[----:B------:R-:W-:-:S07]  /*0f30*/  IMAD.U32 R23, RZ, RZ, UR4 ;  /* 0x00000004ff177e24 */ /* 0x000fce000f8e00ff */
.L_x_9:
[----:B------:R-:W-:Y:S02]  /*0f40*/  ULDC.64 UR4, c[0x0][0x5a0] ;  /* 0x0001680000047ab9 */ /* 0x000fe40000000a00 */
[----:B------:R-:W-:-:S04]  /*0f50*/  ISETP.NE.U32.AND P0, PT, RZ, UR4, PT ;  /* 0x00000004ff007c0c */ /* 0x000fc8000bf05070 */
[----:B------:R-:W-:-:S13]  /*0f60*/  ISETP.NE.AND.EX P0, PT, RZ, UR5, PT, P0 ;  /* 0x00000005ff007c0c */ /* 0x000fda000bf05300 */
[----:B------:R-:W-:Y:S05]  /*0f70*/  @!P0 BRA `(.L_x_11) ;  /* 0x00000000001c8947 */ /* 0x000fea0003800000 */
[----:B01----:R-:W0:Y:S02]  /*0f80*/  LDC.64 R4, c[0x0][0x5a0] ;  /* 0x00016800ff047b82 */ /* 0x003e240000000a00 */
[----:B0-----:R-:W2:Y:S02]  /*0f90*/  LDG.E.64 R4, desc[UR36][R4.64] ;  /* 0x0000002404047981 */ /* 0x001ea4000c1e1b00 */
[----:B--2---:R-:W-:-:S04]  /*0fa0*/  ISETP.NE.U32.AND P0, PT, R4, RZ, PT ;  /* 0x000000ff0400720c */ /* 0x004fc80003f05070 */
[----:B------:R-:W-:-:S13]  /*0fb0*/  ISETP.NE.AND.EX P0, PT, R5, RZ, PT, P0 ;  /* 0x000000ff0500720c */ /* 0x000fda0003f05300 */
[----:B------:R-:W-:Y:S05]  /*0fc0*/  @!P0 BRA `(.L_x_11) ;  /* 0x0000000000088947 */ /* 0x000fea0003800000 */
[----:B------:R0:W5:Y:S01]  /*0fd0*/  LD.E R56, desc[UR36][R4.64] ;  /* 0x0000002404387980 */ /* 0x000162000c101900 */
[----:B------:R-:W-:Y:S05]  /*0fe0*/  BRA `(.L_x_12) ;  /* 0x0000000000247947 */ /* 0x000fea0003800000 */
.L_x_11:
[----:B------:R-:W-:Y:S02]  /*0ff0*/  ULDC.64 UR4, c[0x0][0x590] ;  /* 0x0001640000047ab9 */ /* 0x000fe40000000a00 */
[----:B------:R-:W-:-:S04]  /*1000*/  ISETP.NE.U32.AND P0, PT, RZ, UR4, PT ;  /* 0x00000004ff007c0c */ /* 0x000fc8000bf05070 */
[----:B------:R-:W-:-:S13]  /*1010*/  ISETP.NE.AND.EX P0, PT, RZ, UR5, PT, P0 ;  /* 0x00000005ff007c0c */ /* 0x000fda000bf05300 */
[----:B------:R-:W-:Y:S05]  /*1020*/  @!P0 BRA `(.L_x_13) ;  /* 0x00000000000c8947 */ /* 0x000fea0003800000 */
[----:B01----:R-:W0:Y:S02]  /*1030*/  LDC.64 R4, c[0x0][0x590] ;  /* 0x00016400ff047b82 */ /* 0x003e240000000a00 */
[----:B0-----:R1:W5:Y:S01]  /*1040*/  LDG.E R56, desc[UR36][R4.64] ;  /* 0x0000002404387981 */ /* 0x001362000c1e1900 */
[----:B------:R-:W-:Y:S05]  /*1050*/  BRA `(.L_x_12) ;  /* 0x0000000000087947 */ /* 0x000fea0003800000 */
.L_x_13:
[----:B------:R-:W-:Y:S02]  /*1060*/  ULDC UR4, c[0x0][0x584] ;  /* 0x0001610000047ab9 */ /* 0x000fe40000000800 */
[----:B------:R-:W-:-:S07]  /*1070*/  IMAD.U32 R56, RZ, RZ, UR4 ;  /* 0x00000004ff387e24 */ /* 0x000fce000f8e00ff */
.L_x_12:
[----:B------:R-:W-:-:S13]  /*1080*/  LOP3.LUT P0, RZ, R0, 0xff, RZ, 0xc0, !PT ;  /* 0x000000ff00ff7812 */ /* 0x000fda000780c0ff */
[----:B------:R-:W-:Y:S05]  /*1090*/  @!P0 EXIT ;  /* 0x000000000000894d */ /* 0x000fea0003800000 */
[----:B------:R-:W-:Y:S01]  /*10a0*/  ULDC UR4, c[0x0][0x28c] ;  /* 0x0000a30000047ab9 */ /* 0x000fe20000000800 */
[----:B------:R-:W-:Y:S01]  /*10b0*/  LOP3.LUT R62, R19, 0x1, RZ, 0xfc, !PT ;  /* 0x00000001133e7812 */ /* 0x000fe200078efcff */
[----:B------:R-:W-:Y:S01]  /*10c0*/  UIADD3 UR4, UR4, 0x1f, URZ ;  /* 0x0000001f04047890 */ /* 0x000fe2000fffe03f */
[----:B------:R-:W-:Y:S01]  /*10d0*/  UMOV UR38, URZ ;  /* 0x0000003f00267c82 */ /* 0x000fe20008000000 */
[----:B------:R-:W-:Y:S02]  /*10e0*/  UMOV UR39, URZ ;  /* 0x0000003f00277c82 */ /* 0x000fe40008000000 */
[----:B------:R-:W-:-:S04]  /*10f0*/  USHF.R.S32.HI UR5, URZ, 0x1f, UR4 ;  /* 0x0000001f3f057899 */ /* 0x000fc80008011404 */
[----:B------:R-:W-:-:S04]  /*1100*/  ULEA.HI UR5, UR5, UR4, URZ, 0x5 ;  /* 0x0000000405057291 */ /* 0x000fc8000f8f283f */
[----:B------:R-:W-:-:S12]  /*1110*/  USHF.R.S32.HI UR40, URZ, 0x5, UR5 ;  /* 0x000000053f287899 */ /* 0x000fd80008011405 */
.L_x_95:
[----:B------:R-:W-:Y:S01]  /*1120*/  LOP3.LUT R0, R18, 0x80, RZ, 0xc0, !PT ;  /* 0x0000008012007812 */ /* 0x000fe200078ec0ff */
[----:B--2---:R-:W2:Y:S01]  /*1130*/  S2UR UR7, SR_CgaCtaId ;  /* 0x00000000000779c3 */ /* 0x004ea20000008800 */
[----:B------:R-:W-:Y:S02]  /*1140*/  UMOV UR6, 0x400 ;  /* 0x0000040000067882 */ /* 0x000fe40000000000 */
[----:B------:R-:W-:-:S06]  /*1150*/  SHF.R.U32.HI R0, RZ, 0x7, R0 ;  /* 0x00000007ff007819 */ /* 0x000fcc0000011600 */
[----:B---3--:R-:W3:Y:S01]  /*1160*/  SHFL.IDX PT, R0, R0, RZ, 0x1f ;  /* 0x00001fff00007589 */ /* 0x008ee200000e0000 */
[----:B--2---:R-:W-:Y:S01]  /*1170*/  ULEA UR42, UR7, UR6, 0x18 ;  /* 0x00000006072a7291 */ /* 0x004fe2000f8ec03f */
[----:B---3--:R-:W-:-:S13]  /*1180*/  R2UR UR4, R0 ;  /* 0x00000000000472ca */ /* 0x008fda00000e0000 */
[----:B------:R-:W-:-:S04]  /*1190*/  ULEA.HI UR5, UR4, UR4, URZ, 0x1 ;  /* 0x0000000404057291 */ /* 0x000fc8000f8f083f */
[----:B------:R-:W-:-:S04]  /*11a0*/  ULOP3.LUT UR5, UR5, 0xffffe, URZ, 0xc0, !UPT ;  /* 0x000ffffe05057892 */ /* 0x000fc8000f8ec03f */
[----:B------:R-:W-:-:S03]  /*11b0*/  UIADD3 UR5, UR4, -UR5, URZ ;  /* 0x8000000504057290 */ /* 0x000fc6000fffe03f */
[----:B------:R-:W-:Y:S01]  /*11c0*/  ULDC UR4, c[0x0][0x28c] ;  /* 0x0000a30000047ab9 */ /* 0x000fe20000000800 */
[----:B------:R-:W-:Y:S01]  /*11d0*/  ULEA UR5, UR5, UR42, 0xc ;  /* 0x0000002a05057291 */ /* 0x000fe2000f8e603f */
[----:B------:R-:W-:-:S03]  /*11e0*/  ISETP.LT.AND P0, PT, RZ, UR4, PT ;  /* 0x00000004ff007c0c */ /* 0x000fc6000bf01270 */
[----:B------:R-:W-:-:S04]  /*11f0*/  UIADD3 UR5, UR5, 0x200, URZ ;  /* 0x0000020005057890 */ /* 0x000fc8000fffe03f */
[----:B------:R-:W-:-:S04]  /*1200*/  USHF.R.U32.HI UR5, URZ, 0x4, UR5 ;  /* 0x000000043f057899 */ /* 0x000fc80008011605 */
[----:B------:R-:W-:Y:S02]  /*1210*/  ULOP3.LUT UR41, UR5, 0x3fff, URZ, 0xc0, !UPT ;  /* 0x00003fff05297892 */ /* 0x000fe4000f8ec03f */
[----:B-1--45:R-:W-:Y:S10]  /*1220*/  @P0 BRA `(.L_x_14) ;  /* 0x0000000000400947 */ /* 0x032ff40003800000 */
[----:B------:R-:W-:Y:S01]  /*1230*/  MOV R0, 0x0 ;  /* 0x0000000000007802 */ /* 0x000fe20000000f00 */
[----:B------:R-:W-:Y:S01]  /*1240*/  ULDC.64 UR4, c[0x4][0x68] ;  /* 0x01001a0000047ab9 */ /* 0x000fe20000000a00 */
[----:B------:R-:W-:Y:S01]  /*1250*/  ULDC.64 UR6, c[0x4][0x8] ;  /* 0x0100020000067ab9 */ /* 0x000fe20000000a00 */
[----:B01----:R-:W-:Y:S01]  /*1260*/  IMAD.U32 R4, RZ, RZ, UR4 ;  /* 0x00000004ff047e24 */ /* 0x003fe2000f8e00ff */
[----:B------:R0:W1:Y:S01]  /*1270*/  LDC.64 R14, c[0x4][R0] ;  /* 0x01000000000e7b82 */ /* 0x0000620000000a00 */
[----:B------:R-:W-:Y:S01]  /*1280*/  IMAD.U32 R5, RZ, RZ, UR5 ;  /* 0x00000005ff057e24 */ /* 0x000fe2000f8e00ff */
[----:B------:R-:W-:Y:S01]  /*1290*/  ULDC.64 UR4, c[0x4][0x70] ;  /* 0x01001c0000047ab9 */ /* 0x000fe20000000a00 */
[----:B------:R-:W-:Y:S02]  /*12a0*/  IMAD.U32 R10, RZ, RZ, UR6 ;  /* 0x00000006ff0a7e24 */ /* 0x000fe4000f8e00ff */
[----:B------:R-:W-:Y:S02]  /*12b0*/  IMAD.U32 R6, RZ, RZ, UR4 ;  /* 0x00000004ff067e24 */ /* 0x000fe4000f8e00ff */
[----:B------:R-:W-:-:S02]  /*12c0*/  IMAD.U32 R7, RZ, RZ, UR5 ;  /* 0x00000005ff077e24 */ /* 0x000fc4000f8e00ff */
[----:B------:R-:W-:Y:S02]  /*12d0*/  IMAD.U32 R11, RZ, RZ, UR7 ;  /* 0x00000007ff0b7e24 */ /* 0x000fe4000f8e00ff */
[----:B------:R-:W-:Y:S02]  /*12e0*/  IMAD.MOV.U32 R8, RZ, RZ, 0x1e1 ;  /* 0x000001e1ff087424 */ /* 0x000fe400078e00ff */
[----:B------:R-:W-:Y:S02]  /*12f0*/  IMAD.MOV.U32 R12, RZ, RZ, 0x1 ;  /* 0x00000001ff0c7424 */ /* 0x000fe400078e00ff */
[----:B0-----:R-:W-:-:S07]  /*1300*/  IMAD.MOV.U32 R13, RZ, RZ, RZ ;  /* 0x000000ffff0d7224 */ /* 0x001fce00078e00ff */
[----:B------:R-:W-:-:S07]  /*1310*/  LEPC R20, `(.L_x_14) ;  /* 0x000000001014794e */ /* 0x000fce0000000000 */
[----:B-1---5:R-:W-:Y:S05]  /*1320*/  CALL.ABS.NOINC R14 ;  /* 0x000000000e007343 */ /* 0x022fea0003c00000 */
.L_x_14:
[----:B------:R-:W-:-:S13]  /*1330*/  ISETP.NE.AND P0, PT, R62, 0x3, PT ;  /* 0x000000033e00780c */ /* 0x000fda0003f05270 */
[----:B------:R-:W-:Y:S05]  /*1340*/  @!P0 BRA `(.L_x_15) ;  /* 0x0000000000048947 */ /* 0x000fea0003800000 */
[----:B------:R-:W-:Y:S01]  /*1350*/  BPT.TRAP 0x1 ;  /* 0x000000040000795c */ /* 0x000fe20000300000 */
.L_x_15:
[----:B------:R-:W-:Y:S02]  /*1360*/  IMAD.U32 R3, RZ, RZ, UR39 ;  /* 0x00000027ff037e24 */ /* 0x000fe4000f8e00ff */
[----:B------:R-:W-:-:S03]  /*1370*/  IMAD.U32 R0, RZ, RZ, UR38 ;  /* 0x00000026ff007e24 */ /* 0x000fc6000f8e00ff */
[----:B------:R-:W-:Y:S02]  /*1380*/  LEA R3, R3, UR42, 0x3 ;  /* 0x0000002a03037c11 */ /* 0x000fe4000f8e18ff */
[----:B------:R-:W-:-:S04]  /*1390*/  SHF.L.U32 R0, R0, 0x1f, RZ ;  /* 0x0000001f00007819 */ /* 0x000fc800000006ff */
[----:B------:R2:W3:Y:S01]  /*13a0*/  SYNCS.PHASECHK.TRANS64.TRYWAIT P1, [R3+URZ], R0 ;  /* 0x00000000030075a7 */ /* 0x0004e2000802017f */
[----:B------:R-:W-:Y:S05]  /*13b0*/  @!P0 BRA `(.L_x_16) ;  /* 0x0000000000048947 */ /* 0x000fea0003800000 */
[----:B------:R-:W-:Y:S01]  /*13c0*/  BPT.TRAP 0x1 ;  /* 0x000000040000795c */ /* 0x000fe20000300000 */
.L_x_16:
[----:B---3--:R-:W-:Y:S05]  /*13d0*/  @P1 BRA `(.L_x_17) ;  /* 0x0000000000081947 */ /* 0x008fea0003800000 */
[----:B------:R-:W3:Y:S02]  /*13e0*/  SYNCS.PHASECHK.TRANS64.TRYWAIT P1, [R3+URZ], R0 ;  /* 0x00000000030075a7 */ /* 0x000ee4000802017f */
[----:B---3--:R-:W-:Y:S05]  /*13f0*/  @!P1 BRA `(.L_x_18) ;  /* 0x0000005000109947 */ /* 0x008fea0003800000 */
.L_x_17:
[----:B------:R-:W-:-:S04]  /*1400*/  UISETP.LT.AND UP0, UPT, UR40, 0x1, UPT ;  /* 0x000000012800788c */ /* 0x000fc8000bf01270 */
[----:B------:R-:W-:-:S04]  /*1410*/  USEL UR4, UR40, 0x1, UP0 ;  /* 0x0000000128047887 */ /* 0x000fc80008000000 */
[----:B------:R-:W-:-:S06]  /*1420*/  UIADD3 UR4, UR40, -UR4, URZ ;  /* 0x8000000428047290 */ /* 0x000fcc000fffe03f */
[----:B--23--:R-:W-:Y:S01]  /*1430*/  IMAD.U32 R0, RZ, RZ, UR4 ;  /* 0x00000004ff007e24 */ /* 0x00cfe2000f8e00ff */
[----:B------:R-:W-:Y:S05]  /*1440*/  WARPSYNC.ALL ;  /* 0x0000000000007948 */ /* 0x000fea0003800000 */
[----:B------:R-:W-:Y:S01]  /*1450*/  ISETP.GE.AND P1, PT, R0, 0x1, PT ;  /* 0x000000010000780c */ /* 0x000fe20003f26270 */
[----:B------:R-:W-:Y:S01]  /*1460*/  UIADD3 UR4, UR42, 0x24200, URZ ;  /* 0x000242002a047890 */ /* 0x000fe2000fffe03f */
[----:B------:R-:W-:Y:S01]  /*1470*/  WARPGROUP.ARRIVE ;  /* 0x00000000000079c5 */ /* 0x000fe20000000000 */
[----:B------:R-:W-:Y:S02]  /*1480*/  ULOP3.LUT UR41, UR41, 0x10000, URZ, 0xfc, !UPT ;  /* 0x0001000029297892 */ /* 0x000fe4000f8efc3f */
[----:B------:R-:W-:Y:S01]  /*1490*/  USHF.R.U32.HI UR4, URZ, 0x4, UR4 ;  /* 0x000000043f047899 */ /* 0x000fe20008011604 */
[----:B------:R-:W-:Y:S01]  /*14a0*/  UMOV UR5, 0x80000020 ;  /* 0x8000002000057882 */ /* 0x000fe20000000000 */
[----:B------:R-:W-:-:S02]  /*14b0*/  UMOV UR7, 0x80000020 ;  /* 0x8000002000077882 */ /* 0x000fc40000000000 */
[----:B------:R-:W-:-:S04]  /*14c0*/  ULOP3.LUT UR4, UR4, 0x3fff, URZ, 0xc0, !UPT ;  /* 0x00003fff04047892 */ /* 0x000fc8000f8ec03f */
[----:B------:R-:W-:Y:S02]  /*14d0*/  ULOP3.LUT UR10, UR4, 0x10000, URZ, 0xfc, !UPT ;  /* 0x00010000040a7892 */ /* 0x000fe4000f8efc3f */
[----:B------:R-:W-:Y:S02]  /*14e0*/  ULEA UR4, UR39, UR41, 0x9 ;  /* 0x0000002927047291 */ /* 0x000fe4000f8e483f */
[----:B------:R-:W-:-:S09]  /*14f0*/  ULEA UR6, UR39, UR10, 0x8 ;  /* 0x0000000a27067291 */ /* 0x000fd2000f8e403f */
[----:B------:R-:W-:Y:S01]  /*1500*/  HGMMA.64x64x16.F32.BF16 R24, gdesc[UR4], RZ, !UPT, gsb0 ;  /* 0x00e00000041879f0 */ /* 0x000fe2000c0018ff */
[----:B------:R-:W-:Y:S02]  /*1510*/  UIADD3 UR4, UR4, 0x2, URZ ;  /* 0x0000000204047890 */ /* 0x000fe4000fffe03f */
[----:B------:R-:W-:Y:S01]  /*1520*/  UIADD3 UR6, UR6, 0x2, URZ ;  /* 0x0000000206067890 */ /* 0x000fe2000fffe03f */
[----:B------:R-:W-:Y:S01]  /*1530*/  UMOV UR5, 0x80000020 ;  /* 0x8000002000057882 */ /* 0x000fe20000000000 */
[----:B------:R-:W-:Y:S01]  /*1540*/  UMOV UR7, 0x80000020 ;  /* 0x8000002000077882 */ /* 0x000fe20000000000 */
[----:B------:R-:W-:Y:S02]  /*1550*/  WARPGROUP.DEPBAR.LE gsb0, 0x0 ;  /* 0x00008000000079c5 */ /* 0x000fe40000010000 */
[----:B------:R-:W-:-:S06]  /*1560*/  WARPGROUP.ARRIVE ;  /* 0x00000000000079c5 */ /* 0x000fcc0000000000 */
[----:B------:R-:W-:Y:S03]  /*1570*/  HGMMA.64x64x16.F32.BF16 R24, gdesc[UR4], R24, gsb0 ;  /* 0x00e00000041879f0 */ /* 0x000fe60008001818 */
[----:B------:R-:W-:Y:S02]  /*1580*/  WARPGROUP.DEPBAR.LE gsb0, 0x0 ;  /* 0x00008000000079c5 */ /* 0x000fe40000010000 */
[----:B------:R-:W-:Y:S05]  /*1590*/  @!P1 BRA `(.L_x_19) ;  /* 0x0000000000d89947 */ /* 0x000fea0003800000 */
[----:B------:R-:W-:Y:S02]  /*15a0*/  UIADD3 UR4, UR39, 0x1, URZ ;  /* 0x0000000127047890 */ /* 0x000fe4000fffe03f */
[----:B------:R-:W-:Y:S02]  /*15b0*/  UMOV UR9, UR39 ;  /* 0x0000002700097c82 */ /* 0x000fe40008000000 */
[----:B------:R-:W-:-:S04]  /*15c0*/  UISETP.NE.AND UP0, UPT, UR4, 0x12, UPT ;  /* 0x000000120400788c */ /* 0x000fc8000bf05270 */
[----:B------:R-:W-:Y:S02]  /*15d0*/  USEL UR5, URZ, 0x1, UP0 ;  /* 0x000000013f057887 */ /* 0x000fe40008000000 */
[----:B------:R-:W-:Y:S02]  /*15e0*/  USEL UR8, UR4, URZ, UP0 ;  /* 0x0000003f04087287 */ /* 0x000fe40008000000 */
[----:B------:R-:W-:-:S06]  /*15f0*/  ULOP3.LUT UR5, UR38, UR5, URZ, 0x3c, !UPT ;  /* 0x0000000526057292 */ /* 0x000fcc000f8e3c3f */
[----:B01----:R-:W-:-:S07]  /*1600*/  IMAD.U32 R5, RZ, RZ, UR5 ;  /* 0x00000005ff057e24 */ /* 0x003fce000f8e00ff */
.L_x_26:
[----:B01----:R-:W-:Y:S05]  /*1610*/  @!P0 BRA `(.L_x_20) ;  /* 0x0000000000048947 */ /* 0x003fea0003800000 */
[----:B------:R-:W-:Y:S01]  /*1620*/  BPT.TRAP 0x1 ;  /* 0x000000040000795c */ /* 0x000fe20000300000 */
.L_x_20:
[----:B------:R-:W0:Y:S01]  /*1630*/  S2UR UR5, SR_CgaCtaId ;  /* 0x00000000000579c3 */ /* 0x000e220000008800 */
[----:B------:R-:W-:Y:S01]  /*1640*/  UMOV UR4, 0x400 ;  /* 0x0000040000047882 */ /* 0x000fe20000000000 */
[----:B------:R-:W-:Y:S01]  /*1650*/  SHF.L.U32 R3, R5, 0x1f, RZ ;  /* 0x0000001f05037819 */ /* 0x000fe200000006ff */
[----:B0-----:R-:W-:-:S04]  /*1660*/  ULEA UR11, UR5, UR4, 0x18 ;  /* 0x00000004050b7291 */ /* 0x001fc8000f8ec03f */
[----:B------:R-:W-:-:S09]  /*1670*/  ULEA UR4, UR8, UR11, 0x3 ;  /* 0x0000000b08047291 */ /* 0x000fd2000f8e183f */
[----:B------:R0:W1:Y:S01]  /*1680*/  SYNCS.PHASECHK.TRANS64.TRYWAIT P1, [UR4], R3 ;  /* 0x00000003ff0075a7 */ /* 0x0000620008020144 */
[----:B------:R-:W-:Y:S05]  /*1690*/  @!P0 BRA `(.L_x_21) ;  /* 0x0000000000048947 */ /* 0x000fea0003800000 */
[----:B------:R-:W-:Y:S01]  /*16a0*/  BPT.TRAP 0x1 ;  /* 0x000000040000795c */ /* 0x000fe20000300000 */
.L_x_21:
[----:B-1----:R-:W-:Y:S05]  /*16b0*/  @P1 BRA `(.L_x_22) ;  /* 0x0000000000081947 */ /* 0x002fea0003800000 */
[----:B------:R-:W1:Y:S02]  /*16c0*/  SYNCS.PHASECHK.TRANS64.TRYWAIT P1, [UR4], R3 ;  /* 0x00000003ff0075a7 */ /* 0x000e640008020144 */
[----:B-1----:R-:W-:Y:S05]  /*16d0*/  @!P1 BRA `(.L_x_23) ;  /* 0x0000004c006c9947 */ /* 0x002fea0003800000 */
.L_x_22:
[----:B------:R-:W-:Y:S01]  /*16e0*/  ULEA UR4, UR8, UR41, 0x9 ;  /* 0x0000002908047291 */ /* 0x000fe2000f8e483f */
[----:B------:R-:W-:Y:S01]  /*16f0*/  WARPGROUP.ARRIVE ;  /* 0x00000000000079c5 */ /* 0x000fe20000000000 */
[----:B------:R-:W-:Y:S01]  /*1700*/  ULEA UR6, UR8, UR10, 0x8 ;  /* 0x0000000a08067291 */ /* 0x000fe2000f8e403f */
[----:B------:R-:W-:Y:S01]  /*1710*/  UMOV UR5, 0x80000020 ;  /* 0x8000002000057882 */ /* 0x000fe20000000000 */
[----:B------:R-:W-:-:S07]  /*1720*/  UMOV UR7, 0x80000020 ;  /* 0x8000002000077882 */ /* 0x000fce0000000000 */
[----:B------:R-:W-:Y:S01]  /*1730*/  HGMMA.64x64x16.F32.BF16 R24, gdesc[UR4], R24, gsb0 ;  /* 0x00e00000041879f0 */ /* 0x000fe20008001818 */
        /* <DEDUP_REMOVED lines=9> */
[----:B------:R-:W-:Y:S01]  /*17d0*/  BPT.TRAP 0x1 ;  /* 0x000000040000795c */ /* 0x000fe20000300000 */
.L_x_24:
[----:B------:R-:W-:Y:S01]  /*17e0*/  ULEA UR4, UR9, UR11, 0x3 ;  /* 0x0000000b09047291 */ /* 0x000fe2000f8e183f */
[----:B------:R-:W-:-:S03]  /*17f0*/  ISETP.GT.U32.AND P1, PT, R19, 0x1, PT ;  /* 0x000000011300780c */ /* 0x000fc60003f24070 */
[----:B------:R-:W-:-:S04]  /*1800*/  UIADD3 UR4, UR4, 0x90, URZ ;  /* 0x0000009004047890 */ /* 0x000fc8000fffe03f */
[----:B------:R-:W-:-:S09]  /*1810*/  UPRMT UR4, URZ, 0x654, UR4 ;  /* 0x000006543f047896 */ /* 0x000fd20008000004 */
[----:B------:R-:W-:Y:S01]  /*1820*/  SYNCS.ARRIVE.TRANS64.RED.A1T0 RZ, [UR4], RZ ;  /* 0x000000ffffff79a7 */ /* 0x000fe20008100404 */
[----:B------:R-:W-:Y:S05]  /*1830*/  @P1 BRA `(.L_x_25) ;  /* 0x0000000000041947 */ /* 0x000fea0003800000 */
[----:B------:R-:W-:Y:S01]  /*1840*/  BPT.TRAP 0x1 ;  /* 0x000000040000795c */ /* 0x000fe20000300000 */
.L_x_25:
[----:B------:R-:W-:Y:S01]  /*1850*/  UIADD3 UR8, UR8, 0x1, URZ ;  /* 0x0000000108087890 */ /* 0x000fe2000fffe03f */
[C---:B------:R-:W-:Y:S01]  /*1860*/  ISETP.GT.AND P1, PT, R0.reuse, 0x1, PT ;  /* 0x000000010000780c */ /* 0x040fe20003f24270 */
[----:B------:R-:W-:Y:S01]  /*1870*/  UIADD3 UR9, UR9, 0x1, URZ ;  /* 0x0000000109097890 */ /* 0x000fe2000fffe03f */
[----:B------:R-:W-:Y:S01]  /*1880*/  VIADD R0, R0, 0xffffffff ;  /* 0xffffffff00007836 */ /* 0x000fe20000000000 */
[----:B------:R-:W-:Y:S02]  /*1890*/  UISETP.NE.AND UP0, UPT, UR8, 0x12, UPT ;  /* 0x000000120800788c */ /* 0x000fe4000bf05270 */
[----:B------:R-:W-:Y:S02]  /*18a0*/  UISETP.NE.AND UP1, UPT, UR9, 0x12, UPT ;  /* 0x000000120900788c */ /* 0x000fe4000bf25270 */
[----:B------:R-:W-:Y:S02]  /*18b0*/  USEL UR4, URZ, 0x1, UP0 ;  /* 0x000000013f047887 */ /* 0x000fe40008000000 */
[----:B------:R-:W-:-:S02]  /*18c0*/  USEL UR8, UR8, URZ, UP0 ;  /* 0x0000003f08087287 */ /* 0x000fc40008000000 */
[----:B------:R-:W-:Y:S02]  /*18d0*/  USEL UR9, UR9, URZ, UP1 ;  /* 0x0000003f09097287 */ /* 0x000fe40008800000 */
[----:B------:R-:W-:Y:S01]  /*18e0*/  LOP3.LUT R5, R5, UR4, RZ, 0x3c, !PT ;  /* 0x0000000405057c12 */ /* 0x000fe2000f8e3cff */
[----:B------:R-:W-:Y:S09]  /*18f0*/  @P1 BRA `(.L_x_26) ;  /* 0xfffffffc00441947 */ /* 0x000ff2000383ffff */
.L_x_19:
[----:B------:R-:W2:Y:S02]  /*1900*/  LDC R0, c[0x0][0x28c] ;  /* 0x0000a300ff007b82 */ /* 0x000ea40000000800 */
[----:B--2---:R-:W-:-:S13]  /*1910*/  ISETP.GE.AND P1, PT, R0, 0x1, PT ;  /* 0x000000010000780c */ /* 0x004fda0003f26270 */
[----:B------:R-:W-:Y:S05]  /*1920*/  @!P1 BRA `(.L_x_27) ;  /* 0x0000000000489947 */ /* 0x000fea0003800000 */
[----:B------:R-:W-:Y:S05]  /*1930*/  @!P0 BRA `(.L_x_28) ;  /* 0x0000000000048947 */ /* 0x000fea0003800000 */
[----:B------:R-:W-:Y:S01]  /*1940*/  BPT.TRAP 0x1 ;  /* 0x000000040000795c */ /* 0x000fe20000300000 */
.L_x_28:
[----:B------:R-:W2:Y:S01]  /*1950*/  S2UR UR7, SR_CgaCtaId ;  /* 0x00000000000779c3 */ /* 0x000ea20000008800 */
[----:B------:R-:W-:Y:S01]  /*1960*/  UISETP.LT.AND UP0, UPT, UR40, 0x1, UPT ;  /* 0x000000012800788c */ /* 0x000fe2000bf01270 */
[----:B------:R-:W-:-:S03]  /*1970*/  ISETP.GT.U32.AND P0, PT, R19, 0x1, PT ;  /* 0x000000011300780c */ /* 0x000fc60003f04070 */
[----:B------:R-:W-:-:S04]  /*1980*/  USEL UR6, UR40, 0x1, UP0 ;  /* 0x0000000128067887 */ /* 0x000fc80008000000 */
[----:B------:R-:W-:-:S04]  /*1990*/  UIADD3 UR6, UR39, UR40, -UR6 ;  /* 0x0000002827067290 */ /* 0x000fc8000fffe806 */
[----:B------:R-:W-:-:S04]  /*19a0*/  UIMAD.WIDE.U32 UR4, UR6, 0x38e38e39, URZ ;  /* 0x38e38e39060478a5 */ /* 0x000fc8000f8e003f */
[----:B------:R-:W-:-:S03]  /*19b0*/  USHF.R.U32.HI UR4, URZ, 0x2, UR5 ;  /* 0x000000023f047899 */ /* 0x000fc60008011605 */
[----:B------:R-:W-:Y:S01]  /*19c0*/  UMOV UR5, 0x400 ;  /* 0x0000040000057882 */ /* 0x000fe20000000000 */
[----:B------:R-:W-:Y:S02]  /*19d0*/  UIMAD UR6, UR4, -0x12, UR6 ;  /* 0xffffffee040678a4 */ /* 0x000fe4000f8e0206 */
[----:B--2---:R-:W-:-:S04]  /*19e0*/  ULEA UR5, UR7, UR5, 0x18 ;  /* 0x0000000507057291 */ /* 0x004fc8000f8ec03f */
[----:B------:R-:W-:-:S04]  /*19f0*/  ULEA UR6, UR6, UR5, 0x3 ;  /* 0x0000000506067291 */ /* 0x000fc8000f8e183f */
[----:B------:R-:W-:-:S04]  /*1a00*/  UIADD3 UR6, UR6, 0x90, URZ ;  /* 0x0000009006067890 */ /* 0x000fc8000fffe03f */
[----:B------:R-:W-:-:S09]  /*1a10*/  UPRMT UR6, URZ, 0x654, UR6 ;  /* 0x000006543f067896 */ /* 0x000fd20008000006 */
[----:B------:R-:W-:Y:S01]  /*1a20*/  SYNCS.ARRIVE.TRANS64.RED.A1T0 RZ, [UR6], RZ ;  /* 0x000000ffffff79a7 */ /* 0x000fe20008100406 */
[----:B------:R-:W-:Y:S05]  /*1a30*/  @P0 BRA `(.L_x_27) ;  /* 0x0000000000040947 */ /* 0x000fea0003800000 */
[----:B------:R-:W-:Y:S01]  /*1a40*/  BPT.TRAP 0x1 ;  /* 0x000000040000795c */ /* 0x000fe20000300000 */
.L_x_27:
[----:B------:R-:W2:Y:S01]  /*1a50*/  LDC R6, c[0x0][0x288] ;  /* 0x0000a200ff067b82 */ /* 0x000ea20000000800 */
[C---:B01----:R-:W-:Y:S01]  /*1a60*/  LOP3.LUT R5, R18.reuse, 0x3, RZ, 0xc0, !PT ;  /* 0x0000000312057812 */ /* 0x043fe200078ec0ff */
[----:B------:R-:W-:Y:S01]  /*1a70*/  IMAD.SHL.U32 R59, R59, 0x40, RZ ;  /* 0x000000403b3b7824 */ /* 0x000fe200078e00ff */
[----:B------:R-:W-:Y:S01]  /*1a80*/  UIADD3 UR39, UR40, UR39, URZ ;  /* 0x0000002728277290 */ /* 0x000fe2000fffe03f */
[----:B------:R-:W-:Y:S01]  /*1a90*/  SHF.R.U32.HI R3, RZ, 0x2, R18 ;  /* 0x00000002ff037819 */ /* 0x000fe20000011612 */
[C---:B------:R-:W-:Y:S01]  /*1aa0*/  IMAD.SHL.U32 R10, R18.reuse, 0x2, RZ ;  /* 0x00000002120a7824 */ /* 0x040fe200078e00ff */
[----:B------:R-:W-:Y:S01]  /*1ab0*/  LOP3.LUT R4, R18, 0x60, RZ, 0xc0, !PT ;  /* 0x0000006012047812 */ /* 0x000fe200078ec0ff */
[----:B------:R-:W-:Y:S01]  /*1ac0*/  UISETP.GT.U32.AND UP0, UPT, UR39, 0x11, UPT ;  /* 0x000000112700788c */ /* 0x000fe2000bf04070 */
[----:B------:R-:W-:Y:S01]  /*1ad0*/  LOP3.LUT R0, R22, 0x1, RZ, 0xc0, !PT ;  /* 0x0000000116007812 */ /* 0x000fe200078ec0ff */
[----:B------:R-:W-:Y:S01]  /*1ae0*/  ULDC UR7, c[0x0][0x284] ;  /* 0x0000a10000077ab9 */ /* 0x000fe20000000800 */
[----:B------:R-:W-:Y:S01]  /*1af0*/  LOP3.LUT R3, R3, 0x7, RZ, 0xc0, !PT ;  /* 0x0000000703037812 */ /* 0x000fe200078ec0ff */
[----:B------:R-:W-:Y:S01]  /*1b00*/  UISETP.LT.U32.AND UP0, UPT, UR40, 0x12, UP0 ;  /* 0x000000122800788c */ /* 0x000fe20008701070 */
[----:B------:R-:W-:Y:S01]  /*1b10*/  SHF.R.U32.HI R4, RZ, 0x1, R4 ;  /* 0x00000001ff047819 */ /* 0x000fe20000011604 */
[----:B------:R-:W-:Y:S01]  /*1b20*/  IMAD.SHL.U32 R8, R0, 0x40, RZ ;  /* 0x0000004000087824 */ /* 0x000fe200078e00ff */
[----:B------:R-:W-:Y:S01]  /*1b30*/  UISETP.GE.U32.AND UP1, UPT, UR40, 0x12, UPT ;  /* 0x000000122800788c */ /* 0x000fe2000bf26070 */
[----:B------:R-:W-:Y:S01]  /*1b40*/  SHF.R.S32.HI R15, RZ, 0x1f, R57 ;  /* 0x0000001fff0f7819 */ /* 0x000fe20000011439 */
[----:B------:R-:W-:Y:S01]  /*1b50*/  ULDC.64 UR8, c[0x0][0x5d0] ;  /* 0x0001740000087ab9 */ /* 0x000fe20000000a00 */
[--C-:B------:R-:W-:Y:S01]  /*1b60*/  IADD3 R7, RZ, -R4, -R3.reuse ;  /* 0x80000004ff077210 */ /* 0x100fe20007ffe803 */
[----:B------:R-:W-:Y:S01]  /*1b70*/  UIMAD.WIDE.U32 UR4, UR39, 0x38e38e39, URZ ;  /* 0x38e38e39270478a5 */ /* 0x000fe2000f8e003f */
[C---:B------:R-:W-:Y:S01]  /*1b80*/  LOP3.LUT R10, R59.reuse, 0x6, R10, 0xf8, !PT ;  /* 0x000000063b0a7812 */ /* 0x040fe200078ef80a */
[----:B------:R-:W-:Y:S01]  /*1b90*/  USEL UR6, URZ, 0x1, !UP0 ;  /* 0x000000013f067887 */ /* 0x000fe2000c000000 */
[----:B------:R-:W-:Y:S01]  /*1ba0*/  LOP3.LUT R3, R8, 0x40, R3, 0xe2, !PT ;  /* 0x0000004008037812 */ /* 0x000fe200078ee203 */
[C---:B------:R-:W-:Y:S01]  /*1bb0*/  IMAD.WIDE R8, R58.reuse, 0x80, RZ ;  /* 0x000000803a087825 */ /* 0x040fe200078e02ff */
[----:B------:R-:W-:Y:S01]  /*1bc0*/  SHF.R.S32.HI R11, RZ, 0x1f, R10 ;  /* 0x0000001fff0b7819 */ /* 0x000fe2000001140a */
[----:B------:R-:W-:Y:S01]  /*1bd0*/  USHF.R.U32.HI UR4, URZ, 0x2, UR5 ;  /* 0x000000023f047899 */ /* 0x000fe20008011605 */
[----:B--2---:R-:W-:Y:S01]  /*1be0*/  ISETP.GE.AND P0, PT, R59, R6, PT ;  /* 0x000000063b00720c */ /* 0x004fe20003f06270 */
[----:B------:R-:W-:Y:S01]  /*1bf0*/  IMAD R12, R5, -0x2, R6 ;  /* 0xfffffffe050c7824 */ /* 0x000fe200078e0206 */
[----:B------:R-:W-:Y:S01]  /*1c00*/  ULOP3.LUT UR38, UR38, UR6, URZ, 0x3c, !UPT ;  /* 0x0000000626267292 */ /* 0x000fe2000f8e3c3f */
[----:B------:R-:W-:Y:S01]  /*1c10*/  IMAD.SHL.U32 R5, R58, 0x80, RZ ;  /* 0x000000803a057824 */ /* 0x000fe200078e00ff */
[----:B------:R-:W-:Y:S01]  /*1c20*/  LOP3.LUT R73, R8, R3, R4, 0xfe, !PT ;  /* 0x0000000308497212 */ /* 0x000fe200078efe04 */
[----:B------:R-:W-:Y:S01]  /*1c30*/  IMAD R6, R15, UR8, RZ ;  /* 0x000000080f067c24 */ /* 0x000fe2000f8e02ff */
[----:B------:R-:W-:Y:S01]  /*1c40*/  UIMAD UR39, UR4, -0x12, UR39 ;  /* 0xffffffee042778a4 */ /* 0x000fe2000f8e0227 */
[----:B------:R-:W-:Y:S01]  /*1c50*/  IMAD R0, R0, -0x40, R7 ;  /* 0xffffffc000007824 */ /* 0x000fe200078e0207 */
[----:B------:R-:W-:Y:S01]  /*1c60*/  ISETP.GE.OR P0, PT, R5, UR7, P0 ;  /* 0x0000000705007c0c */ /* 0x000fe20008706670 */
[C---:B------:R-:W-:Y:S01]  /*1c70*/  IMAD R13, R57.reuse, UR9, R6 ;  /* 0x00000009390d7c24 */ /* 0x040fe2000f8e0206 */
[----:B------:R-:W-:Y:S01]  /*1c80*/  @UP1 ULOP3.LUT UR38, UR38, 0x1, UR4, 0x78, !UPT ;  /* 0x0000000126261892 */ /* 0x000fe2000f8e7804 */
[----:B------:R-:W-:Y:S01]  /*1c90*/  IMAD.WIDE.U32 R6, R57, UR8, R10 ;  /* 0x0000000839067c25 */ /* 0x000fe2000f8e000a */
[----:B------:R-:W-:-:S03]  /*1ca0*/  IADD3 R3, -R5, UR7, R0 ;  /* 0x0000000705037c10 */ /* 0x000fc6000fffe100 */
[----:B------:R-:W-:Y:S02]  /*1cb0*/  IMAD.IADD R7, R7, 0x1, R13 ;  /* 0x0000000107077824 */ /* 0x000fe400078e020d */
[----:B------:R-:W-:Y:S02]  /*1cc0*/  IMAD.IADD R4, R12, 0x1, -R59 ;  /* 0x000000010c047824 */ /* 0x000fe400078e0a3b */
[----:B------:R-:W-:Y:S02]  /*1cd0*/  IMAD.MOV.U32 R0, RZ, RZ, -0x1 ;  /* 0xffffffffff007424 */ /* 0x000fe400078e00ff */
[----:B------:R-:W-:Y:S05]  /*1ce0*/  @P0 BRA `(.L_x_29) ;  /* 0x0000002000a40947 */ /* 0x000fea0003800000 */
[----:B------:R-:W0:Y:S01]  /*1cf0*/  LDC.64 R66, c[0x0][0x5c8] ;  /* 0x00017200ff427b82 */ /* 0x000e220000000a00 */
[----:B-----5:R-:W-:Y:S01]  /*1d00*/  FSETP.NEU.AND P0, PT, R56, RZ, PT ;  /* 0x000000ff3800720b */ /* 0x020fe20003f0d000 */
[----:B------:R-:W-:Y:S01]  /*1d10*/  BSSY B0, `(.L_x_29) ;  /* 0x0000226000007945 */ /* 0x000fe20003800000 */
[----:B------:R-:W-:-:S04]  /*1d20*/  ISETP.GT.AND P2, PT, R4, RZ, PT ;  /* 0x000000ff0400720c */ /* 0x000fc80003f44270 */
[----:B------:R-:W-:Y:S01]  /*1d30*/  ISETP.GT.AND P1, PT, R3, RZ, P2 ;  /* 0x000000ff0300720c */ /* 0x000fe20001724270 */
[-C--:B0-----:R-:W-:Y:S02]  /*1d40*/  IMAD R12, R9, R66.reuse, RZ ;  /* 0x00000042090c7224 */ /* 0x081fe400078e02ff */
[----:B------:R-:W-:-:S04]  /*1d50*/  IMAD.WIDE.U32 R58, R73, R66, R6 ;  /* 0x00000042493a7225 */ /* 0x000fc800078e0006 */
[----:B------:R-:W-:-:S04]  /*1d60*/  IMAD R5, R73, R67, R12 ;  /* 0x0000004349057224 */ /* 0x000fc800078e020c */
[----:B------:R-:W-:Y:S01]  /*1d70*/  IMAD.IADD R75, R59, 0x1, R5 ;  /* 0x000000013b4b7824 */ /* 0x000fe200078e0205 */
[----:B------:R-:W-:Y:S06]  /*1d80*/  @!P0 BRA `(.L_x_30) ;  /* 0x0000001400e88947 */ /* 0x000fec0003800000 */
[----:B------:R-:W0:Y:S01]  /*1d90*/  LDC.64 R64, c[0x0][0x5b8] ;  /* 0x00016e00ff407b82 */ /* 0x000e220000000a00 */
[----:B------:R-:W-:-:S07]  /*1da0*/  ULDC.64 UR4, c[0x0][0x5c0] ;  /* 0x0001700000047ab9 */ /* 0x000fce0000000a00 */
[----:B------:R-:W1:Y:S08]  /*1db0*/  LDC.64 R68, c[0x0][0x5b0] ;  /* 0x00016c00ff447b82 */ /* 0x000e700000000a00 */
[----:B------:R-:W2:Y:S01]  /*1dc0*/  LDC.64 R70, c[0x0][0x5a8] ;  /* 0x00016a00ff467b82 */ /* 0x000ea20000000a00 */
[-C--:B0-----:R-:W-:Y:S02]  /*1dd0*/  IMAD R6, R15, R64.reuse, RZ ;  /* 0x000000400f067224 */ /* 0x081fe400078e02ff */
[----:B------:R-:W-:-:S04]  /*1de0*/  IMAD.WIDE.U32 R60, R57, R64, R10 ;  /* 0x00000040393c7225 */ /* 0x000fc800078e000a */
[----:B------:R-:W-:Y:S02]  /*1df0*/  IMAD R63, R57, R65, R6 ;  /* 0x00000041393f7224 */ /* 0x000fe400078e0206 */
[-C--:B-1----:R-:W-:Y:S02]  /*1e00*/  IMAD R8, R9, R68.reuse, RZ ;  /* 0x0000004409087224 */ /* 0x082fe400078e02ff */
[----:B------:R-:W-:Y:S02]  /*1e10*/  IMAD.IADD R13, R61, 0x1, R63 ;  /* 0x000000013d0d7824 */ /* 0x000fe400078e023f */
[----:B------:R-:W-:Y:S02]  /*1e20*/  IMAD.MOV.U32 R12, RZ, RZ, R60 ;  /* 0x000000ffff0c7224 */ /* 0x000fe400078e003c */
[C---:B------:R-:W-:Y:S02]  /*1e30*/  IMAD R65, R73.reuse, R69, R8 ;  /* 0x0000004549417224 */ /* 0x040fe400078e0208 */
[----:B------:R-:W-:-:S04]  /*1e40*/  IMAD.WIDE.U32 R6, R73, R68, R12 ;  /* 0x0000004449067225 */ /* 0x000fc800078e000c */
[----:B------:R-:W-:Y:S01]  /*1e50*/  IMAD.IADD R5, R7, 0x1, R65 ;  /* 0x0000000107057824 */ /* 0x000fe200078e0241 */
[----:B--2---:R-:W-:-:S04]  /*1e60*/  LEA R14, P0, R6, R70, 0x1 ;  /* 0x00000046060e7211 */ /* 0x004fc800078008ff */
[----:B------:R-:W-:-:S05]  /*1e70*/  LEA.HI.X R15, R6, R71, R5, 0x1, P0 ;  /* 0x00000047060f7211 */ /* 0x000fca00000f0c05 */
[----:B------:R0:W2:Y:S01]  /*1e80*/  @P1 LDG.E.LTC128B.U16 R5, desc[UR36][R14.64] ;  /* 0x000000240e051981 */ /* 0x0000a2000c1e1520 */
[----:B------:R-:W-:Y:S01]  /*1e90*/  LEA R8, P0, R58, UR4, 0x1 ;  /* 0x000000043a087c11 */ /* 0x000fe2000f8008ff */
[----:B------:R-:W-:Y:S01]  /*1ea0*/  IMAD.WIDE.U32 R6, R73, R68, R10 ;  /* 0x0000004449067225 */ /* 0x000fe200078e000a */
[----:B------:R-:W-:Y:S03]  /*1eb0*/  BSSY B1, `(.L_x_31) ;  /* 0x0000012000017945 */ /* 0x000fe60003800000 */
[----:B------:R-:W-:Y:S02]  /*1ec0*/  IMAD.IADD R7, R65, 0x1, R7 ;  /* 0x0000000141077824 */ /* 0x000fe400078e0207 */
[----:B------:R-:W-:Y:S01]  /*1ed0*/  IMAD.WIDE.U32 R20, R57, R64, R6 ;  /* 0x0000004039147225 */ /* 0x000fe200078e0006 */
[----:B0-----:R-:W-:-:S03]  /*1ee0*/  SHF.L.U64.HI R15, R68, 0x3, R69 ;  /* 0x00000003440f7819 */ /* 0x001fc60000010245 */
[----:B------:R-:W-:Y:S01]  /*1ef0*/  IMAD.IADD R7, R63, 0x1, R21 ;  /* 0x000000013f077824 */ /* 0x000fe200078e0215 */
[----:B------:R-:W-:Y:S01]  /*1f00*/  LEA R6, P4, R20, R70, 0x1 ;  /* 0x0000004614067211 */ /* 0x000fe200078808ff */
[----:B------:R-:W-:-:S03]  /*1f10*/  IMAD.SHL.U32 R14, R68, 0x8, RZ ;  /* 0x00000008440e7824 */ /* 0x000fc600078e00ff */
[----:B------:R-:W-:Y:S01]  /*1f20*/  LEA.HI.X R7, R20, R71, R7, 0x1, P4 ;  /* 0x0000004714077211 */ /* 0x000fe200020f0c07 */
[----:B--2---:R-:W-:-:S04]  /*1f30*/  IMAD.U32 R9, R5, 0x10000, RZ ;  /* 0x0001000005097824 */ /* 0x004fc800078e00ff */
[----:B------:R-:W-:-:S04]  /*1f40*/  FMUL R9, R9, R56 ;  /* 0x0000003809097220 */ /* 0x000fc80000400000 */
[----:B------:R-:W-:Y:S01]  /*1f50*/  FFMA R24, R24, R23, R9 ;  /* 0x0000001718187223 */ /* 0x000fe20000000009 */
[----:B------:R-:W-:Y:S02]  /*1f60*/  LEA.HI.X R9, R58, UR5, R75, 0x1, P0 ;  /* 0x000000053a097c11 */ /* 0x000fe400080f0c4b */
[----:B------:R-:W-:Y:S02]  /*1f70*/  ISETP.GT.AND P0, PT, R4, 0x1, PT ;  /* 0x000000010400780c */ /* 0x000fe40003f04270 */
[----:B------:R-:W-:Y:S02]  /*1f80*/  F2FP.BF16.F32.PACK_AB R24, RZ, R24 ;  /* 0x00000018ff18723e */ /* 0x000fe400000010ff */
[----:B------:R-:W-:-:S03]  /*1f90*/  ISETP.GT.AND P3, PT, R3, RZ, P0 ;  /* 0x000000ff0300720c */ /* 0x000fc60000764270 */
[----:B------:R0:W-:Y:S10]  /*1fa0*/  @P1 STG.E.U16 desc[UR36][R8.64], R24 ;  /* 0x0000001808001986 */ /* 0x0001f4000c101524 */
[----:B------:R-:W-:Y:S05]  /*1fb0*/  @!P3 BRA `(.L_x_32) ;  /* 0x000000000004b947 */ /* 0x000fea0003800000 */
[----:B------:R1:W5:Y:S02]  /*1fc0*/  LDG.E.LTC128B.U16 R5, desc[UR36][R6.64+0x2] ;  /* 0x0000022406057981 */ /* 0x000364000c1e1520 */
.L_x_32:
[----:B------:R-:W-:Y:S05]  /*1fd0*/  BSYNC B1 ;  /* 0x0000000000017941 */ /* 0x000fea0003800000 */
.L_x_31:
[----:B-----5:R-:W-:Y:S01]  /*1fe0*/  IMAD.U32 R59, R5, 0x10000, RZ ;  /* 0x00010000053b7824 */ /* 0x020fe200078e00ff */
[----:B------:R-:W-:Y:S01]  /*1ff0*/  ISETP.GT.AND P2, PT, R3, 0x8, P2 ;  /* 0x000000080300780c */ /* 0x000fe20001744270 */
[----:B------:R-:W-:Y:S01]  /*2000*/  IMAD.WIDE.U32 R20, R73, R68, R14 ;  /* 0x0000004449147225 */ /* 0x000fe200078e000e */
[----:B0-----:R-:W-:-:S03]  /*2010*/  PRMT R24, R5, 0x7610, R24 ;  /* 0x0000761005187816 */ /* 0x001fc60000000018 */
[----:B------:R-:W-:Y:S01]  /*2020*/  FMUL R12, R59, R56 ;  /* 0x000000383b0c7220 */ /* 0x000fe20000400000 */
[----:B------:R-:W-:Y:S01]  /*2030*/  IMAD.IADD R65, R65, 0x1, R21 ;  /* 0x0000000141417824 */ /* 0x000fe200078e0215 */
[----:B------:R-:W-:Y:S02]  /*2040*/  IADD3 R60, P1, R60, R20, RZ ;  /* 0x000000143c3c7210 */ /* 0x000fe40007f3e0ff */
[----:B------:R-:W-:-:S03]  /*2050*/  FFMA R12, R25, R23, R12 ;  /* 0x00000017190c7223 */ /* 0x000fc6000000000c */
[----:B------:R-:W-:Y:S02]  /*2060*/  IMAD.X R13, R65, 0x1, R13, P1 ;  /* 0x00000001410d7824 */ /* 0x000fe400008e060d */
[----:B------:R-:W-:Y:S02]  /*2070*/  F2FP.BF16.F32.PACK_AB R12, RZ, R12 ;  /* 0x0000000cff0c723e */ /* 0x000fe400000010ff */
[----:B------:R-:W-:Y:S02]  /*2080*/  LEA R14, P1, R60, R70, 0x1 ;  /* 0x000000463c0e7211 */ /* 0x000fe400078208ff */
[----:B------:R-:W-:Y:S02]  /*2090*/  PRMT R21, R12, 0x7610, R21 ;  /* 0x000076100c157816 */ /* 0x000fe40000000015 */
[----:B------:R-:W-:-:S03]  /*20a0*/  LEA.HI.X R15, R60, R71, R13, 0x1, P1 ;  /* 0x000000473c0f7211 */ /* 0x000fc600008f0c0d */
[----:B------:R0:W-:Y:S04]  /*20b0*/  @P3 STG.E.U16 desc[UR36][R8.64+0x2], R21 ;  /* 0x0000021508003986 */ /* 0x0001e8000c101524 */
[----:B------:R-:W2:Y:S01]  /*20c0*/  @P2 LDG.E.LTC128B.U16 R24, desc[UR36][R14.64] ;  /* 0x000000240e182981 */ /* 0x000ea2000c1e1520 */
[----:B------:R-:W-:Y:S01]  /*20d0*/  IADD3 R20, P1, R10, R20, RZ ;  /* 0x000000140a147210 */ /* 0x000fe20007f3e0ff */
[----:B------:R-:W-:Y:S01]  /*20e0*/  BSSY B1, `(.L_x_33) ;  /* 0x0000011000017945 */ /* 0x000fe20003800000 */
[C---:B------:R-:W-:Y:S02]  /*20f0*/  SHF.L.U64.HI R13, R66.reuse, 0x4, R67 ;  /* 0x00000004420d7819 */ /* 0x040fe40000010243 */
[----:B------:R-:W-:Y:S01]  /*2100*/  ISETP.GT.AND P0, PT, R3, 0x8, P0 ;  /* 0x000000080300780c */ /* 0x000fe20000704270 */
[----:B0-----:R-:W-:Y:S01]  /*2110*/  IMAD.X R21, R11, 0x1, R65, P1 ;  /* 0x000000010b157824 */ /* 0x001fe200008e0641 */
[----:B------:R-:W-:Y:S01]  /*2120*/  LEA R12, P1, R66, R8, 0x4 ;  /* 0x00000008420c7211 */ /* 0x000fe200078220ff */
[----:B------:R-:W-:-:S04]  /*2130*/  IMAD.WIDE.U32 R20, R57, R64, R20 ;  /* 0x0000004039147225 */ /* 0x000fc800078e0014 */
[----:B------:R-:W-:Y:S01]  /*2140*/  IMAD.X R13, R13, 0x1, R9, P1 ;  /* 0x000000010d0d7824 */ /* 0x000fe200008e0609 */
[----:B------:R-:W-:Y:S01]  /*2150*/  LEA R10, P3, R20, R70, 0x1 ;  /* 0x00000046140a7211 */ /* 0x000fe200078608ff */
[----:B------:R-:W-:-:S05]  /*2160*/  IMAD.IADD R11, R63, 0x1, R21 ;  /* 0x000000013f0b7824 */ /* 0x000fca00078e0215 */
[----:B------:R-:W-:Y:S01]  /*2170*/  LEA.HI.X R11, R20, R71, R11, 0x1, P3 ;  /* 0x00000047140b7211 */ /* 0x000fe200018f0c0b */
[----:B--2---:R-:W-:-:S04]  /*2180*/  IMAD.U32 R5, R24, 0x10000, RZ ;  /* 0x0001000018057824 */ /* 0x004fc800078e00ff */
[----:B------:R-:W-:-:S04]  /*2190*/  FMUL R5, R5, R56 ;  /* 0x0000003805057220 */ /* 0x000fc80000400000 */
[----:B------:R-:W-:-:S05]  /*21a0*/  FFMA R5, R26, R23, R5 ;  /* 0x000000171a057223 */ /* 0x000fca0000000005 */
[----:B------:R-:W-:-:S05]  /*21b0*/  F2FP.BF16.F32.PACK_AB R5, RZ, R5 ;  /* 0x00000005ff05723e */ /* 0x000fca00000010ff */
[----:B------:R0:W-:Y:S01]  /*21c0*/  @P2 STG.E.U16 desc[UR36][R12.64], R5 ;  /* 0x000000050c002986 */ /* 0x0001e2000c101524 */
[----:B------:R-:W-:Y:S05]  /*21d0*/  @!P0 BRA `(.L_x_34) ;  /* 0x0000000000048947 */ /* 0x000fea0003800000 */
[----:B------:R2:W5:Y:S02]  /*21e0*/  LDG.E.LTC128B.U16 R24, desc[UR36][R10.64+0x2] ;  /* 0x000002240a187981 */ /* 0x000564000c1e1520 */
.L_x_34:
[----:B------:R-:W-:Y:S05]  /*21f0*/  BSYNC B1 ;  /* 0x0000000000017941 */ /* 0x000fea0003800000 */
.L_x_33:
[----:B0----5:R-:W-:Y:S01]  /*2200*/  IMAD.U32 R5, R24, 0x10000, RZ ;  /* 0x0001000018057824 */ /* 0x021fe200078e00ff */
[----:B------:R-:W-:Y:S01]  /*2210*/  ISETP.GT.AND P1, PT, R4, 0x8, PT ;  /* 0x000000080400780c */ /* 0x000fe20003f24270 */
[----:B------:R-:W-:Y:S02]  /*2220*/  BSSY B1, `(.L_x_35) ;  /* 0x0000008000017945 */ /* 0x000fe40003800000 */
[----:B------:R-:W-:Y:S01]  /*2230*/  FMUL R14, R5, R56 ;  /* 0x00000038050e7220 */ /* 0x000fe20000400000 */
[----:B------:R-:W-:-:S03]  /*2240*/  ISETP.GT.AND P2, PT, R3, RZ, P1 ;  /* 0x000000ff0300720c */ /* 0x000fc60000f44270 */
[----:B------:R-:W-:-:S05]  /*2250*/  FFMA R14, R27, R23, R14 ;  /* 0x000000171b0e7223 */ /* 0x000fca000000000e */
[----:B------:R-:W-:-:S05]  /*2260*/  F2FP.BF16.F32.PACK_AB R14, RZ, R14 ;  /* 0x0000000eff0e723e */ /* 0x000fca00000010ff */
[----:B------:R0:W-:Y:S01]  /*2270*/  @P0 STG.E.U16 desc[UR36][R12.64+0x2], R14 ;  /* 0x0000020e0c000986 */ /* 0x0001e2000c101524 */
[----:B------:R-:W-:Y:S05]  /*2280*/  @!P2 BRA `(.L_x_36) ;  /* 0x000000000004a947 */ /* 0x000fea0003800000 */
[----:B------:R3:W5:Y:S02]  /*2290*/  LDG.E.LTC128B.U16 R24, desc[UR36][R6.64+0x10] ;  /* 0x0000102406187981 */ /* 0x000764000c1e1520 */
.L_x_36:
[----:B------:R-:W-:Y:S05]  /*22a0*/  BSYNC B1 ;  /* 0x0000000000017941 */ /* 0x000fea0003800000 */
.L_x_35:
[----:B-----5:R-:W-:Y:S01]  /*22b0*/  IMAD.U32 R5, R24, 0x10000, RZ ;  /* 0x0001000018057824 */ /* 0x020fe200078e00ff */
        /* <DEDUP_REMOVED lines=9> */
.L_x_38:
[----:B------:R-:W-:Y:S05]  /*2350*/  BSYNC B1 ;  /* 0x0000000000017941 */ /* 0x000fea0003800000 */
.L_x_37:
[----:B----45:R-:W-:Y:S01]  /*2360*/  IMAD.U32 R5, R24, 0x10000, RZ ;  /* 0x0001000018057824 */ /* 0x030fe200078e00ff */
[----:B------:R-:W-:Y:S01]  /*2370*/  ISETP.GT.AND P1, PT, R3, 0x8, P1 ;  /* 0x000000080300780c */ /* 0x000fe20000f24270 */
[----:B------:R-:W-:Y:S02]  /*2380*/  BSSY B1, `(.L_x_39) ;  /* 0x0000007000017945 */ /* 0x000fe40003800000 */
[----:B0-----:R-:W-:-:S04]  /*2390*/  FMUL R14, R5, R56 ;  /* 0x00000038050e7220 */ /* 0x001fc80000400000 */
[----:B------:R-:W-:-:S05]  /*23a0*/  FFMA R14, R29, R23, R14 ;  /* 0x000000171d0e7223 */ /* 0x000fca000000000e */
[----:B------:R-:W-:-:S05]  /*23b0*/  F2FP.BF16.F32.PACK_AB R14, RZ, R14 ;  /* 0x0000000eff0e723e */ /* 0x000fca00000010ff */
[----:B------:R0:W-:Y:S01]  /*23c0*/  @P3 STG.E.U16 desc[UR36][R8.64+0x12], R14 ;  /* 0x0000120e08003986 */ /* 0x0001e2000c101524 */
[----:B------:R-:W-:Y:S05]  /*23d0*/  @!P1 BRA `(.L_x_40) ;  /* 0x0000000000049947 */ /* 0x000fea0003800000 */
[----:B------:R4:W5:Y:S02]  /*23e0*/  LDG.E.LTC128B.U16 R24, desc[UR36][R10.64+0x10] ;  /* 0x000010240a187981 */ /* 0x000964000c1e1520 */
.L_x_40:
[----:B------:R-:W-:Y:S05]  /*23f0*/  BSYNC B1 ;  /* 0x0000000000017941 */ /* 0x000fea0003800000 */
.L_x_39:
[----:B-----5:R-:W-:Y:S01]  /*2400*/  IMAD.U32 R5, R24, 0x10000, RZ ;  /* 0x0001000018057824 */ /* 0x020fe200078e00ff */
[----:B------:R-:W-:Y:S01]  /*2410*/  ISETP.GT.AND P0, PT, R3, 0x8, P0 ;  /* 0x000000080300780c */ /* 0x000fe20000704270 */
[----:B------:R-:W-:Y:S02]  /*2420*/  BSSY B1, `(.L_x_41) ;  /* 0x0000007000017945 */ /* 0x000fe40003800000 */
[----:B------:R-:W-:-:S04]  /*2430*/  FMUL R5, R5, R56 ;  /* 0x0000003805057220 */ /* 0x000fc80000400000 */
[----:B------:R-:W-:-:S05]  /*2440*/  FFMA R5, R30, R23, R5 ;  /* 0x000000171e057223 */ /* 0x000fca0000000005 */
[----:B------:R-:W-:-:S05]  /*2450*/  F2FP.BF16.F32.PACK_AB R5, RZ, R5 ;  /* 0x00000005ff05723e */ /* 0x000fca00000010ff */
[----:B------:R0:W-:Y:S01]  /*2460*/  @P1 STG.E.U16 desc[UR36][R12.64+0x10], R5 ;  /* 0x000010050c001986 */ /* 0x0001e2000c101524 */
[----:B------:R-:W-:Y:S05]  /*2470*/  @!P0 BRA `(.L_x_42) ;  /* 0x0000000000048947 */ /* 0x000fea0003800000 */
[----:B------:R0:W5:Y:S02]  /*2480*/  LDG.E.LTC128B.U16 R24, desc[UR36][R10.64+0x12] ;  /* 0x000012240a187981 */ /* 0x000164000c1e1520 */
.L_x_42:
[----:B------:R-:W-:Y:S05]  /*2490*/  BSYNC B1 ;  /* 0x0000000000017941 */ /* 0x000fea0003800000 */
.L_x_41:
        /* <DEDUP_REMOVED lines=10> */
.L_x_44:
[----:B------:R-:W-:Y:S05]  /*2540*/  BSYNC B1 ;  /* 0x0000000000017941 */ /* 0x000fea0003800000 */
.L_x_43:
        /* <DEDUP_REMOVED lines=10> */
.L_x_46:
[----:B------:R-:W-:Y:S05]  /*25f0*/  BSYNC B1 ;  /* 0x0000000000017941 */ /* 0x000fea0003800000 */
.L_x_45:
[----:B0----5:R-:W-:Y:S01]  /*2600*/  IMAD.U32 R5, R24, 0x10000, RZ ;  /* 0x0001000018057824 */ /* 0x021fe200078e00ff */
        /* <DEDUP_REMOVED lines=8> */
.L_x_48:
[----:B------:R-:W-:Y:S05]  /*2690*/  BSYNC B1 ;  /* 0x0000000000017941 */ /* 0x000fea0003800000 */
.L_x_47:
        /* <DEDUP_REMOVED lines=9> */
.L_x_50:
[----:B------:R-:W-:Y:S05]  /*2730*/  BSYNC B1 ;  /* 0x0000000000017941 */ /* 0x000fea0003800000 */
.L_x_49:
        /* <DEDUP_REMOVED lines=10> */
.L_x_52:
[----:B------:R-:W-:Y:S05]  /*27e0*/  BSYNC B1 ;  /* 0x0000000000017941 */ /* 0x000fea0003800000 */
.L_x_51:
        /* <DEDUP_REMOVED lines=10> */
.L_x_54:
[----:B------:R-:W-:Y:S05]  /*2890*/  BSYNC B1 ;  /* 0x0000000000017941 */ /* 0x000fea0003800000 */
.L_x_53:
        /* <DEDUP_REMOVED lines=9> */
.L_x_56:
[----:B------:R-:W-:Y:S05]  /*2930*/  BSYNC B1 ;  /* 0x0000000000017941 */ /* 0x000fea0003800000 */
.L_x_55:
        /* <DEDUP_REMOVED lines=9> */
.L_x_58:
[----:B------:R-:W-:Y:S05]  /*29d0*/  BSYNC B1 ;  /* 0x0000000000017941 */ /* 0x000fea0003800000 */
.L_x_57:
        /* <DEDUP_REMOVED lines=10> */
.L_x_60:
[----:B------:R-:W-:Y:S05]  /*2a80*/  BSYNC B1 ;  /* 0x0000000000017941 */ /* 0x000fea0003800000 */
.L_x_59:
        /* <DEDUP_REMOVED lines=10> */
.L_x_62:
[----:B------:R-:W-:Y:S05]  /*2b30*/  BSYNC B1 ;  /* 0x0000000000017941 */ /* 0x000fea0003800000 */
.L_x_61:
        /* <DEDUP_REMOVED lines=9> */
.L_x_64:
[----:B------:R-:W-:Y:S05]  /*2bd0*/  BSYNC B1 ;  /* 0x0000000000017941 */ /* 0x000fea0003800000 */
.L_x_63:
        /* <DEDUP_REMOVED lines=9> */
.L_x_66:
[----:B------:R-:W-:Y:S05]  /*2c70*/  BSYNC B1 ;  /* 0x0000000000017941 */ /* 0x000fea0003800000 */
.L_x_65:
        /* <DEDUP_REMOVED lines=10> */
.L_x_68:
[----:B------:R-:W-:Y:S05]  /*2d20*/  BSYNC B1 ;  /* 0x0000000000017941 */ /* 0x000fea0003800000 */
.L_x_67:
        /* <DEDUP_REMOVED lines=10> */
.L_x_70:
[----:B------:R-:W-:Y:S05]  /*2dd0*/  BSYNC B1 ;  /* 0x0000000000017941 */ /* 0x000fea0003800000 */
.L_x_69:
        /* <DEDUP_REMOVED lines=9> */
.L_x_72:
[----:B------:R-:W-:Y:S05]  /*2e70*/  BSYNC B1 ;  /* 0x0000000000017941 */ /* 0x000fea0003800000 */
.L_x_71:
        /* <DEDUP_REMOVED lines=9> */
.L_x_74:
[----:B------:R-:W-:Y:S05]  /*2f10*/  BSYNC B1 ;  /* 0x0000000000017941 */ /* 0x000fea0003800000 */
.L_x_73:
        /* <DEDUP_REMOVED lines=10> */
.L_x_76:
[----:B------:R-:W-:Y:S05]  /*2fc0*/  BSYNC B1 ;  /* 0x0000000000017941 */ /* 0x000fea0003800000 */
.L_x_75:
        /* <DEDUP_REMOVED lines=10> */
.L_x_78:
[----:B------:R-:W-:Y:S05]  /*3070*/  BSYNC B1 ;  /* 0x0000000000017941 */ /* 0x000fea0003800000 */
.L_x_77:
        /* <DEDUP_REMOVED lines=9> */
.L_x_80:
[----:B------:R-:W-:Y:S05]  /*3110*/  BSYNC B1 ;  /* 0x0000000000017941 */ /* 0x000fea0003800000 */
.L_x_79:
        /* <DEDUP_REMOVED lines=9> */
.L_x_82:
[----:B------:R-:W-:Y:S05]  /*31b0*/  BSYNC B1 ;  /* 0x0000000000017941 */ /* 0x000fea0003800000 */
.L_x_81:
        /* <DEDUP_REMOVED lines=10> */
.L_x_84:
[----:B------:R-:W-:Y:S05]  /*3260*/  BSYNC B1 ;  /* 0x0000000000017941 */ /* 0x000fea0003800000 */
.L_x_83:
[----:B-----5:R-:W-:Y:S01]  /*3270*/  IMAD.U32 R5, R24, 0x10000, RZ ;  /* 0x0001000018057824 */ /* 0x020fe200078e00ff */
[----:B------:R-:W-:Y:S01]  /*3280*/  ISETP.GT.AND P0, PT, R4, 0x39, PT ;  /* 0x000000390400780c */ /* 0x000fe20003f04270 */
[----:B------:R-:W-:Y:S01]  /*3290*/  @P2 IMAD.MOV.U32 R4, RZ, RZ, R8 ;  /* 0x000000ffff042224 */ /* 0x000fe200078e0008 */
[----:B------:R-:W-:Y:S01]  /*32a0*/  BSSY B1, `(.L_x_85) ;  /* 0x000000a000017945 */ /* 0x000fe20003800000 */
[----:B------:R-:W-:Y:S01]  /*32b0*/  FMUL R5, R5, R56 ;  /* 0x0000003805057220 */ /* 0x000fe20000400000 */
[----:B------:R-:W-:-:S03]  /*32c0*/  ISETP.GT.AND P3, PT, R3, RZ, P0 ;  /* 0x000000ff0300720c */ /* 0x000fc60000764270 */
[----:B------:R-:W-:-:S05]  /*32d0*/  FFMA R5, R52, R23, R5 ;  /* 0x0000001734057223 */ /* 0x000fca0000000005 */
[----:B------:R-:W-:-:S04]  /*32e0*/  F2FP.BF16.F32.PACK_AB R5, RZ, R5 ;  /* 0x00000005ff05723e */ /* 0x000fc800000010ff */
[----:B0-----:R-:W-:Y:S01]  /*32f0*/  PRMT R14, R5, 0x7610, R14 ;  /* 0x00007610050e7816 */ /* 0x001fe2000000000e */
[----:B------:R-:W-:-:S05]  /*3300*/  @P2 IMAD.MOV.U32 R5, RZ, RZ, R9 ;  /* 0x000000ffff052224 */ /* 0x000fca00078e0009 */
[----:B------:R0:W-:Y:S01]  /*3310*/  @P2 STG.E.U16 desc[UR36][R4.64+0x70], R14 ;  /* 0x0000700e04002986 */ /* 0x0001e2000c101524 */
[----:B------:R-:W-:Y:S05]  /*3320*/  @!P3 BRA `(.L_x_86) ;  /* 0x000000000004b947 */ /* 0x000fea0003800000 */
[----:B------:R0:W5:Y:S02]  /*3330*/  LDG.E.LTC128B.U16 R24, desc[UR36][R6.64+0x72] ;  /* 0x0000722406187981 */ /* 0x000164000c1e1520 */
.L_x_86:
[----:B------:R-:W-:Y:S05]  /*3340*/  BSYNC B1 ;  /* 0x0000000000017941 */ /* 0x000fea0003800000 */
.L_x_85:
        /* <DEDUP_REMOVED lines=9> */
.L_x_88:
[----:B------:R-:W-:Y:S05]  /*33e0*/  BSYNC B1 ;  /* 0x0000000000017941 */ /* 0x000fea0003800000 */
.L_x_87:
[----:B-----5:R-:W-:Y:S01]  /*33f0*/  IMAD.U32 R5, R24, 0x10000, RZ ;  /* 0x0001000018057824 */ /* 0x020fe200078e00ff */
[----:B------:R-:W-:Y:S01]  /*3400*/  ISETP.GT.AND P0, PT, R3, 0x8, P0 ;  /* 0x000000080300780c */ /* 0x000fe20000704270 */
[----:B0-----:R-:W-:Y:S01]  /*3410*/  @P1 IMAD.MOV.U32 R4, RZ, RZ, R12 ;  /* 0x000000ffff041224 */ /* 0x001fe200078e000c */
[----:B------:R-:W-:Y:S01]  /*3420*/  BSSY B1, `(.L_x_89) ;  /* 0x0000009000017945 */ /* 0x000fe20003800000 */
[----:B------:R-:W-:-:S04]  /*3430*/  FMUL R5, R5, R56 ;  /* 0x0000003805057220 */ /* 0x000fc80000400000 */
[----:B------:R-:W-:-:S05]  /*3440*/  FFMA R5, R54, R23, R5 ;  /* 0x0000001736057223 */ /* 0x000fca0000000005 */
[----:B------:R-:W-:-:S04]  /*3450*/  F2FP.BF16.F32.PACK_AB R5, RZ, R5 ;  /* 0x00000005ff05723e */ /* 0x000fc800000010ff */
[----:B-1-3--:R-:W-:Y:S01]  /*3460*/  PRMT R6, R5, 0x7610, R6 ;  /* 0x0000761005067816 */ /* 0x00afe20000000006 */
[----:B------:R-:W-:-:S05]  /*3470*/  @P1 IMAD.MOV.U32 R5, RZ, RZ, R13 ;  /* 0x000000ffff051224 */ /* 0x000fca00078e000d */
[----:B------:R0:W-:Y:S01]  /*3480*/  @P1 STG.E.U16 desc[UR36][R4.64+0x70], R6 ;  /* 0x0000700604001986 */ /* 0x0001e2000c101524 */
[----:B------:R-:W-:Y:S05]  /*3490*/  @!P0 BRA `(.L_x_90) ;  /* 0x0000000000048947 */ /* 0x000fea0003800000 */
[----:B------:R1:W5:Y:S02]  /*34a0*/  LDG.E.LTC128B.U16 R24, desc[UR36][R10.64+0x72] ;  /* 0x000072240a187981 */ /* 0x000364000c1e1520 */
.L_x_90:
[----:B------:R-:W-:Y:S05]  /*34b0*/  BSYNC B1 ;  /* 0x0000000000017941 */ /* 0x000fea0003800000 */
.L_x_89:
[----:B------:R-:W-:Y:S05]  /*34c0*/  @!P0 BRA `(.L_x_91) ;  /* 0x0000000800a88947 */ /* 0x000fea0003800000 */
[----:B-----5:R-:W-:-:S04]  /*34d0*/  IMAD.U32 R3, R24, 0x10000, RZ ;  /* 0x0001000018037824 */ /* 0x020fc800078e00ff */
[----:B0-----:R-:W-:-:S04]  /*34e0*/  FMUL R4, R3, R56 ;  /* 0x0000003803047220 */ /* 0x001fc80000400000 */
[----:B------:R-:W-:-:S05]  /*34f0*/  FFMA R4, R55, R23, R4 ;  /* 0x0000001737047223 */ /* 0x000fca0000000004 */
[----:B------:R-:W-:-:S05]  /*3500*/  F2FP.BF16.F32.PACK_AB R4, RZ, R4 ;  /* 0x00000004ff04723e */ /* 0x000fca00000010ff */
[----:B------:R3:W-:Y:S01]  /*3510*/  STG.E.U16 desc[UR36][R12.64+0x72], R4 ;  /* 0x000072040c007986 */ /* 0x0007e2000c101524 */
[----:B------:R-:W-:Y:S05]  /*3520*/  BRA `(.L_x_91) ;  /* 0x0000000800907947 */ /* 0x000fea0003800000 */
.L_x_30:
[----:B------:R-:W-:Y:S01]  /*3530*/  ISETP.GT.AND P0, PT, R4, 0x1, PT ;  /* 0x000000010400780c */ /* 0x000fe20003f04270 */
[----:B------:R-:W-:Y:S01]  /*3540*/  ULDC.64 UR4, c[0x0][0x5c0] ;  /* 0x0001700000047ab9 */ /* 0x000fe20000000a00 */
[-C--:B------:R-:W-:Y:S01]  /*3550*/  FMUL R24, R24, R23.reuse ;  /* 0x0000001718187220 */ /* 0x080fe20000400000 */
[-C--:B------:R-:W-:Y:S01]  /*3560*/  FMUL R25, R25, R23.reuse ;  /* 0x0000001719197220 */ /* 0x080fe20000400000 */
[----:B------:R-:W-:Y:S01]  /*3570*/  ISETP.GT.AND P3, PT, R3, RZ, P0 ;  /* 0x000000ff0300720c */ /* 0x000fe20000764270 */
[-C--:B------:R-:W-:Y:S01]  /*3580*/  FMUL R26, R26, R23.reuse ;  /* 0x000000171a1a7220 */ /* 0x080fe20000400000 */
[----:B------:R-:W-:Y:S01]  /*3590*/  LEA R6, P4, R58, UR4, 0x1 ;  /* 0x000000043a067c11 */ /* 0x000fe2000f8808ff */
[-C--:B------:R-:W-:Y:S01]  /*35a0*/  FMUL R27, R27, R23.reuse ;  /* 0x000000171b1b7220 */ /* 0x080fe20000400000 */
[----:B------:R-:W-:Y:S01]  /*35b0*/  F2FP.BF16.F32.PACK_AB R24, RZ, R24 ;  /* 0x00000018ff18723e */ /* 0x000fe200000010ff */
[-C--:B------:R-:W-:Y:S01]  /*35c0*/  FMUL R28, R28, R23.reuse ;  /* 0x000000171c1c7220 */ /* 0x080fe20000400000 */
[----:B------:R-:W-:Y:S01]  /*35d0*/  LEA.HI.X R7, R58, UR5, R75, 0x1, P4 ;  /* 0x000000053a077c11 */ /* 0x000fe2000a0f0c4b */
[----:B------:R-:W-:Y:S01]  /*35e0*/  FMUL R29, R29, R23 ;  /* 0x000000171d1d7220 */ /* 0x000fe20000400000 */
[----:B------:R-:W-:Y:S01]  /*35f0*/  F2FP.BF16.F32.PACK_AB R25, RZ, R25 ;  /* 0x00000019ff19723e */ /* 0x000fe200000010ff */
[-C--:B------:R-:W-:Y:S01]  /*3600*/  FMUL R30, R30, R23.reuse ;  /* 0x000000171e1e7220 */ /* 0x080fe20000400000 */
[----:B------:R-:W-:Y:S01]  /*3610*/  SHF.L.U64.HI R67, R66, 0x4, R67 ;  /* 0x0000000442437819 */ /* 0x000fe20000010243 */
[----:B------:R-:W-:Y:S01]  /*3620*/  @P1 STG.E.U16 desc[UR36][R6.64], R24 ;  /* 0x0000001806001986 */ /* 0x000fe2000c101524 */
[----:B------:R-:W-:Y:S01]  /*3630*/  ISETP.GT.AND P1, PT, R4, 0x8, PT ;  /* 0x000000080400780c */ /* 0x000fe20003f24270 */
[-C--:B------:R-:W-:Y:S01]  /*3640*/  FMUL R31, R31, R23.reuse ;  /* 0x000000171f1f7220 */ /* 0x080fe20000400000 */
[C---:B------:R-:W-:Y:S01]  /*3650*/  ISETP.GT.AND P4, PT, R3.reuse, 0x8, P0 ;  /* 0x000000080300780c */ /* 0x040fe20000784270 */
[----:B------:R-:W-:Y:S01]  /*3660*/  @P3 STG.E.U16 desc[UR36][R6.64+0x2], R25 ;  /* 0x0000021906003986 */ /* 0x000fe2000c101524 */
[----:B------:R-:W-:Y:S01]  /*3670*/  LEA R8, P3, R66, R6, 0x4 ;  /* 0x0000000642087211 */ /* 0x000fe200078620ff */
[-C--:B------:R-:W-:Y:S01]  /*3680*/  FMUL R32, R32, R23.reuse ;  /* 0x0000001720207220 */ /* 0x080fe20000400000 */
[----:B------:R-:W-:Y:S01]  /*3690*/  ISETP.GT.AND P2, PT, R3, 0x8, P2 ;  /* 0x000000080300780c */ /* 0x000fe20001744270 */
[-C--:B------:R-:W-:Y:S01]  /*36a0*/  FMUL R33, R33, R23.reuse ;  /* 0x0000001721217220 */ /* 0x080fe20000400000 */
[----:B------:R-:W-:Y:S01]  /*36b0*/  ISETP.GT.AND P0, PT, R4, 0x9, PT ;  /* 0x000000090400780c */ /* 0x000fe20003f04270 */
[----:B------:R-:W-:Y:S01]  /*36c0*/  IMAD.X R9, R67, 0x1, R7, P3 ;  /* 0x0000000143097824 */ /* 0x000fe200018e0607 */
[C---:B------:R-:W-:Y:S01]  /*36d0*/  ISETP.GT.AND P5, PT, R3.reuse, RZ, P1 ;  /* 0x000000ff0300720c */ /* 0x040fe20000fa4270 */
[-C--:B------:R-:W-:Y:S01]  /*36e0*/  FMUL R34, R34, R23.reuse ;  /* 0x0000001722227220 */ /* 0x080fe20000400000 */
[----:B------:R-:W-:Y:S01]  /*36f0*/  ISETP.GT.AND P3, PT, R3, RZ, P0 ;  /* 0x000000ff0300720c */ /* 0x000fe20000764270 */
[-C--:B------:R-:W-:Y:S01]  /*3700*/  FMUL R35, R35, R23.reuse ;  /* 0x0000001723237220 */ /* 0x080fe20000400000 */
[----:B------:R-:W-:Y:S01]  /*3710*/  F2FP.BF16.F32.PACK_AB R26, RZ, R26 ;  /* 0x0000001aff1a723e */ /* 0x000fe200000010ff */
[----:B------:R-:W-:Y:S01]  /*3720*/  FMUL R36, R36, R23 ;  /* 0x0000001724247220 */ /* 0x000fe20000400000 */
[----:B------:R-:W-:Y:S01]  /*3730*/  F2FP.BF16.F32.PACK_AB R27, RZ, R27 ;  /* 0x0000001bff1b723e */ /* 0x000fe200000010ff */
[----:B------:R-:W-:Y:S01]  /*3740*/  FMUL R37, R37, R23 ;  /* 0x0000001725257220 */ /* 0x000fe20000400000 */
[----:B------:R-:W-:Y:S01]  /*3750*/  F2FP.BF16.F32.PACK_AB R28, RZ, R28 ;  /* 0x0000001cff1c723e */ /* 0x000fe200000010ff */
[----:B------:R-:W-:Y:S01]  /*3760*/  @P2 STG.E.U16 desc[UR36][R8.64], R26 ;  /* 0x0000001a08002986 */ /* 0x000fe2000c101524 */
[----:B------:R-:W-:Y:S01]  /*3770*/  F2FP.BF16.F32.PACK_AB R29, RZ, R29 ;  /* 0x0000001dff1d723e */ /* 0x000fe200000010ff */
[-C--:B------:R-:W-:Y:S01]  /*3780*/  FMUL R38, R38, R23.reuse ;  /* 0x0000001726267220 */ /* 0x080fe20000400000 */
[----:B------:R-:W-:Y:S01]  /*3790*/  ISETP.GT.AND P2, PT, R3, 0x8, P1 ;  /* 0x000000080300780c */ /* 0x000fe20000f44270 */
[----:B------:R-:W-:Y:S01]  /*37a0*/  @P4 STG.E.U16 desc[UR36][R8.64+0x2], R27 ;  /* 0x0000021b08004986 */ /* 0x000fe2000c101524 */
[----:B------:R-:W-:Y:S01]  /*37b0*/  ISETP.GT.AND P1, PT, R4, 0x10, PT ;  /* 0x000000100400780c */ /* 0x000fe20003f24270 */
[-C--:B------:R-:W-:Y:S01]  /*37c0*/  FMUL R39, R39, R23.reuse ;  /* 0x0000001727277220 */ /* 0x080fe20000400000 */
[----:B------:R-:W-:Y:S01]  /*37d0*/  F2FP.BF16.F32.PACK_AB R30, RZ, R30 ;  /* 0x0000001eff1e723e */ /* 0x000fe200000010ff */
[----:B------:R-:W-:Y:S01]  /*37e0*/  @P5 STG.E.U16 desc[UR36][R6.64+0x10], R28 ;  /* 0x0000101c06005986 */ /* 0x000fe2000c101524 */
[C---:B------:R-:W-:Y:S01]  /*37f0*/  ISETP.GT.AND P4, PT, R3.reuse, RZ, P1 ;  /* 0x000000ff0300720c */ /* 0x040fe20000f84270 */
[----:B------:R-:W-:Y:S01]  /*3800*/  FMUL R40, R40, R23 ;  /* 0x0000001728287220 */ /* 0x000fe20000400000 */
[----:B------:R-:W-:Y:S01]  /*3810*/  F2FP.BF16.F32.PACK_AB R31, RZ, R31 ;  /* 0x0000001fff1f723e */ /* 0x000fe200000010ff */
[----:B------:R-:W-:Y:S01]  /*3820*/  @P3 STG.E.U16 desc[UR36][R6.64+0x12], R29 ;  /* 0x0000121d06003986 */ /* 0x000fe2000c101524 */
[----:B------:R-:W-:Y:S01]  /*3830*/  ISETP.GT.AND P3, PT, R3, 0x8, P0 ;  /* 0x000000080300780c */ /* 0x000fe20000764270 */
[-C--:B------:R-:W-:Y:S01]  /*3840*/  FMUL R41, R41, R23.reuse ;  /* 0x0000001729297220 */ /* 0x080fe20000400000 */
[----:B------:R-:W-:Y:S01]  /*3850*/  ISETP.GT.AND P0, PT, R4, 0x11, PT ;  /* 0x000000110400780c */ /* 0x000fe20003f04270 */
[----:B------:R-:W-:Y:S01]  /*3860*/  @P2 STG.E.U16 desc[UR36][R8.64+0x10], R30 ;  /* 0x0000101e08002986 */ /* 0x000fe2000c101524 */
[----:B------:R-:W-:Y:S01]  /*3870*/  F2FP.BF16.F32.PACK_AB R32, RZ, R32 ;  /* 0x00000020ff20723e */ /* 0x000fe200000010ff */
[-C--:B------:R-:W-:Y:S01]  /*3880*/  FMUL R42, R42, R23.reuse ;  /* 0x000000172a2a7220 */ /* 0x080fe20000400000 */
[----:B------:R-:W-:Y:S01]  /*3890*/  ISETP.GT.AND P5, PT, R3, RZ, P0 ;  /* 0x000000ff0300720c */ /* 0x000fe200007a4270 */
[-C--:B------:R-:W-:Y:S01]  /*38a0*/  FMUL R43, R43, R23.reuse ;  /* 0x000000172b2b7220 */ /* 0x080fe20000400000 */
[----:B------:R-:W-:Y:S01]  /*38b0*/  ISETP.GT.AND P2, PT, R3, 0x8, P1 ;  /* 0x000000080300780c */ /* 0x000fe20000f44270 */
[-C--:B------:R-:W-:Y:S01]  /*38c0*/  FMUL R44, R44, R23.reuse ;  /* 0x000000172c2c7220 */ /* 0x080fe20000400000 */
[----:B------:R-:W-:Y:S01]  /*38d0*/  ISETP.GT.AND P1, PT, R4, 0x18, PT ;  /* 0x000000180400780c */ /* 0x000fe20003f24270 */
[----:B------:R-:W-:Y:S01]  /*38e0*/  FMUL R45, R45, R23 ;  /* 0x000000172d2d7220 */ /* 0x000fe20000400000 */
[----:B------:R-:W-:Y:S01]  /*38f0*/  F2FP.BF16.F32.PACK_AB R33, RZ, R33 ;  /* 0x00000021ff21723e */ /* 0x000fe200000010ff */
[----:B------:R-:W-:Y:S01]  /*3900*/  @P3 STG.E.U16 desc[UR36][R8.64+0x12], R31 ;  /* 0x0000121f08003986 */ /* 0x000fe2000c101524 */
[C---:B------:R-:W-:Y:S01]  /*3910*/  ISETP.GT.AND P3, PT, R3.reuse, 0x8, P0 ;  /* 0x000000080300780c */ /* 0x040fe20000764270 */
[-C--:B------:R-:W-:Y:S01]  /*3920*/  FMUL R46, R46, R23.reuse ;  /* 0x000000172e2e7220 */ /* 0x080fe20000400000 */
[----:B------:R-:W-:Y:S01]  /*3930*/  ISETP.GT.AND P0, PT, R4, 0x19, PT ;  /* 0x000000190400780c */ /* 0x000fe20003f04270 */
[----:B------:R-:W-:Y:S01]  /*3940*/  @P4 STG.E.U16 desc[UR36][R6.64+0x20], R32 ;  /* 0x0000202006004986 */ /* 0x000fe2000c101524 */
[----:B------:R-:W-:Y:S01]  /*3950*/  ISETP.GT.AND P4, PT, R3, RZ, P1 ;  /* 0x000000ff0300720c */ /* 0x000fe20000f84270 */
[-C--:B------:R-:W-:Y:S01]  /*3960*/  FMUL R47, R47, R23.reuse ;  /* 0x000000172f2f7220 */ /* 0x080fe20000400000 */
[----:B------:R-:W-:Y:S01]  /*3970*/  F2FP.BF16.F32.PACK_AB R34, RZ, R34 ;  /* 0x00000022ff22723e */ /* 0x000fe200000010ff */
[----:B------:R-:W-:Y:S01]  /*3980*/  @P5 STG.E.U16 desc[UR36][R6.64+0x22], R33 ;  /* 0x0000222106005986 */ /* 0x000fe2000c101524 */
[----:B------:R-:W-:Y:S01]  /*3990*/  ISETP.GT.AND P5, PT, R3, RZ, P0 ;  /* 0x000000ff0300720c */ /* 0x000fe200007a4270 */
[----:B------:R-:W-:Y:S01]  /*39a0*/  FMUL R48, R48, R23 ;  /* 0x0000001730307220 */ /* 0x000fe20000400000 */
[----:B------:R-:W-:Y:S01]  /*39b0*/  F2FP.BF16.F32.PACK_AB R35, RZ, R35 ;  /* 0x00000023ff23723e */ /* 0x000fe200000010ff */
[----:B------:R-:W-:Y:S01]  /*39c0*/  @P2 STG.E.U16 desc[UR36][R8.64+0x20], R34 ;  /* 0x0000202208002986 */ /* 0x000fe2000c101524 */
[----:B------:R-:W-:Y:S01]  /*39d0*/  F2FP.BF16.F32.PACK_AB R36, RZ, R36 ;  /* 0x00000024ff24723e */ /* 0x000fe200000010ff */
[-C--:B------:R-:W-:Y:S01]  /*39e0*/  FMUL R49, R49, R23.reuse ;  /* 0x0000001731317220 */ /* 0x080fe20000400000 */
[C---:B------:R-:W-:Y:S01]  /*39f0*/  ISETP.GT.AND P2, PT, R3.reuse, 0x8, P1 ;  /* 0x000000080300780c */ /* 0x040fe20000f44270 */
[----:B------:R-:W-:Y:S01]  /*3a00*/  @P3 STG.E.U16 desc[UR36][R8.64+0x22], R35 ;  /* 0x0000222308003986 */ /* 0x000fe2000c101524 */
[----:B------:R-:W-:Y:S01]  /*3a10*/  ISETP.GT.AND P1, PT, R4, 0x20, PT ;  /* 0x000000200400780c */ /* 0x000fe20003f24270 */
[----:B------:R-:W-:Y:S01]  /*3a20*/  FMUL R50, R50, R23 ;  /* 0x0000001732327220 */ /* 0x000fe20000400000 */
[----:B------:R-:W-:Y:S01]  /*3a30*/  F2FP.BF16.F32.PACK_AB R37, RZ, R37 ;  /* 0x00000025ff25723e */ /* 0x000fe200000010ff */
[----:B------:R-:W-:Y:S01]  /*3a40*/  @P4 STG.E.U16 desc[UR36][R6.64+0x30], R36 ;  /* 0x0000302406004986 */ /* 0x000fe2000c101524 */
[----:B------:R-:W-:Y:S01]  /*3a50*/  ISETP.GT.AND P3, PT, R3, 0x8, P0 ;  /* 0x000000080300780c */ /* 0x000fe20000764270 */
[-C--:B------:R-:W-:Y:S01]  /*3a60*/  FMUL R51, R51, R23.reuse ;  /* 0x0000001733337220 */ /* 0x080fe20000400000 */
[----:B------:R-:W-:Y:S01]  /*3a70*/  ISETP.GT.AND P0, PT, R4, 0x21, PT ;  /* 0x000000210400780c */ /* 0x000fe20003f04270 */
[----:B------:R-:W-:Y:S01]  /*3a80*/  @P5 STG.E.U16 desc[UR36][R6.64+0x32], R37 ;  /* 0x0000322506005986 */ /* 0x000fe2000c101524 */
        /* <DEDUP_REMOVED lines=10> */
[----:B------:R-:W-:-:S02]  /*3b30*/  F2FP.BF16.F32.PACK_AB R41, RZ, R41 ;  /* 0x00000029ff29723e */ /* 0x000fc400000010ff */
[C---:B------:R-:W-:Y:S01]  /*3b40*/  ISETP.GT.AND P1, PT, R3.reuse, 0x8, P1 ;  /* 0x000000080300780c */ /* 0x040fe20000f24270 */
[----:B------:R-:W-:Y:S01]  /*3b50*/  @P3 STG.E.U16 desc[UR36][R8.64+0x32], R39 ;  /* 0x0000322708003986 */ /* 0x000fe2000c101524 */
[C---:B------:R-:W-:Y:S02]  /*3b60*/  ISETP.GT.AND P2, PT, R3.reuse, 0x8, P0 ;  /* 0x000000080300780c */ /* 0x040fe40000744270 */
[C---:B------:R-:W-:Y:S01]  /*3b70*/  ISETP.GT.AND P0, PT, R4.reuse, 0x29, PT ;  /* 0x000000290400780c */ /* 0x040fe20003f04270 */
[----:B------:R-:W-:Y:S01]  /*3b80*/  @P4 STG.E.U16 desc[UR36][R6.64+0x40], R40 ;  /* 0x0000402806004986 */ /* 0x000fe2000c101524 */
[----:B------:R-:W-:Y:S02]  /*3b90*/  ISETP.GT.AND P4, PT, R4, 0x28, PT ;  /* 0x000000280400780c */ /* 0x000fe40003f84270 */
[----:B------:R-:W-:Y:S01]  /*3ba0*/  F2FP.BF16.F32.PACK_AB R42, RZ, R42 ;  /* 0x0000002aff2a723e */ /* 0x000fe200000010ff */
[----:B------:R-:W-:Y:S01]  /*3bb0*/  @P5 STG.E.U16 desc[UR36][R6.64+0x42], R41 ;  /* 0x0000422906005986 */ /* 0x000fe2000c101524 */
[----:B------:R-:W-:-:S02]  /*3bc0*/  ISETP.GT.AND P5, PT, R3, RZ, P4 ;  /* 0x000000ff0300720c */ /* 0x000fc400027a4270 */
[C---:B------:R-:W-:Y:S01]  /*3bd0*/  ISETP.GT.AND P3, PT, R3.reuse, RZ, P0 ;  /* 0x000000ff0300720c */ /* 0x040fe20000764270 */
[----:B------:R-:W-:Y:S01]  /*3be0*/  @P1 STG.E.U16 desc[UR36][R8.64+0x40], R42 ;  /* 0x0000402a08001986 */ /* 0x000fe2000c101524 */
[----:B------:R-:W-:Y:S02]  /*3bf0*/  F2FP.BF16.F32.PACK_AB R43, RZ, R43 ;  /* 0x0000002bff2b723e */ /* 0x000fe400000010ff */
[----:B------:R-:W-:Y:S02]  /*3c00*/  F2FP.BF16.F32.PACK_AB R44, RZ, R44 ;  /* 0x0000002cff2c723e */ /* 0x000fe400000010ff */
[C---:B------:R-:W-:Y:S01]  /*3c10*/  ISETP.GT.AND P4, PT, R3.reuse, 0x8, P4 ;  /* 0x000000080300780c */ /* 0x040fe20002784270 */
[----:B------:R-:W-:Y:S01]  /*3c20*/  @P2 STG.E.U16 desc[UR36][R8.64+0x42], R43 ;  /* 0x0000422b08002986 */ /* 0x000fe2000c101524 */
[----:B------:R-:W-:Y:S02]  /*3c30*/  F2FP.BF16.F32.PACK_AB R45, RZ, R45 ;  /* 0x0000002dff2d723e */ /* 0x000fe400000010ff */
[----:B------:R-:W-:Y:S01]  /*3c40*/  ISETP.GT.AND P2, PT, R4, 0x31, PT ;  /* 0x000000310400780c */ /* 0x000fe20003f44270 */
[----:B------:R-:W-:Y:S01]  /*3c50*/  @P5 STG.E.U16 desc[UR36][R6.64+0x50], R44 ;  /* 0x0000502c06005986 */ /* 0x000fe2000c101524 */
[----:B------:R-:W-:-:S02]  /*3c60*/  ISETP.GT.AND P5, PT, R3, 0x8, P0 ;  /* 0x000000080300780c */ /* 0x000fc400007a4270 */
[C---:B------:R-:W-:Y:S01]  /*3c70*/  ISETP.GT.AND P1, PT, R4.reuse, 0x38, PT ;  /* 0x000000380400780c */ /* 0x040fe20003f24270 */
[----:B------:R-:W-:Y:S01]  /*3c80*/  @P3 STG.E.U16 desc[UR36][R6.64+0x52], R45 ;  /* 0x0000522d06003986 */ /* 0x000fe2000c101524 */
[C---:B------:R-:W-:Y:S02]  /*3c90*/  ISETP.GT.AND P3, PT, R4.reuse, 0x30, PT ;  /* 0x000000300400780c */ /* 0x040fe40003f64270 */
[----:B------:R-:W-:Y:S01]  /*3ca0*/  ISETP.GT.AND P0, PT, R4, 0x39, PT ;  /* 0x000000390400780c */ /* 0x000fe20003f04270 */
[----:B------:R-:W-:Y:S01]  /*3cb0*/  @P4 IMAD.MOV.U32 R4, RZ, RZ, R8 ;  /* 0x000000ffff044224 */ /* 0x000fe200078e0008 */
[----:B------:R-:W-:Y:S01]  /*3cc0*/  F2FP.BF16.F32.PACK_AB R46, RZ, R46 ;  /* 0x0000002eff2e723e */ /* 0x000fe200000010ff */
[----:B------:R-:W-:Y:S01]  /*3cd0*/  @P4 IMAD.MOV.U32 R5, RZ, RZ, R9 ;  /* 0x000000ffff054224 */ /* 0x000fe200078e0009 */
[----:B------:R-:W-:Y:S02]  /*3ce0*/  F2FP.BF16.F32.PACK_AB R47, RZ, R47 ;  /* 0x0000002fff2f723e */ /* 0x000fe400000010ff */
[----:B------:R-:W-:-:S02]  /*3cf0*/  F2FP.BF16.F32.PACK_AB R48, RZ, R48 ;  /* 0x00000030ff30723e */ /* 0x000fc400000010ff */
[----:B------:R0:W-:Y:S01]  /*3d00*/  @P4 STG.E.U16 desc[UR36][R4.64+0x50], R46 ;  /* 0x0000502e04004986 */ /* 0x0001e2000c101524 */
[C---:B------:R-:W-:Y:S02]  /*3d10*/  ISETP.GT.AND P4, PT, R3.reuse, RZ, P2 ;  /* 0x000000ff0300720c */ /* 0x040fe40001784270 */
[----:B------:R-:W-:Y:S02]  /*3d20*/  F2FP.BF16.F32.PACK_AB R49, RZ, R49 ;  /* 0x00000031ff31723e */ /* 0x000fe400000010ff */
[----:B------:R-:W-:Y:S02]  /*3d30*/  ISETP.GT.AND P2, PT, R3, 0x8, P2 ;  /* 0x000000080300780c */ /* 0x000fe40001744270 */
[----:B------:R-:W-:Y:S02]  /*3d40*/  F2FP.BF16.F32.PACK_AB R50, RZ, R50 ;  /* 0x00000032ff32723e */ /* 0x000fe400000010ff */
[----:B------:R-:W-:Y:S02]  /*3d50*/  F2FP.BF16.F32.PACK_AB R51, RZ, R51 ;  /* 0x00000033ff33723e */ /* 0x000fe400000010ff */
[----:B------:R-:W-:Y:S01]  /*3d60*/  F2FP.BF16.F32.PACK_AB R52, RZ, R52 ;  /* 0x00000034ff34723e */ /* 0x000fe200000010ff */
[----:B0-----:R-:W-:Y:S01]  /*3d70*/  @P5 IMAD.MOV.U32 R4, RZ, RZ, R8 ;  /* 0x000000ffff045224 */ /* 0x001fe200078e0008 */
[----:B------:R-:W-:Y:S01]  /*3d80*/  F2FP.BF16.F32.PACK_AB R53, RZ, R53 ;  /* 0x00000035ff35723e */ /* 0x000fe200000010ff */
[----:B------:R-:W-:Y:S01]  /*3d90*/  @P5 IMAD.MOV.U32 R5, RZ, RZ, R9 ;  /* 0x000000ffff055224 */ /* 0x000fe200078e0009 */
[----:B------:R-:W-:-:S02]  /*3da0*/  F2FP.BF16.F32.PACK_AB R54, RZ, R54 ;  /* 0x00000036ff36723e */ /* 0x000fc400000010ff */
[----:B------:R-:W-:Y:S02]  /*3db0*/  F2FP.BF16.F32.PACK_AB R55, RZ, R55 ;  /* 0x00000037ff37723e */ /* 0x000fe400000010ff */
[----:B------:R0:W-:Y:S01]  /*3dc0*/  @P5 STG.E.U16 desc[UR36][R4.64+0x52], R47 ;  /* 0x0000522f04005986 */ /* 0x0001e2000c101524 */
[C---:B------:R-:W-:Y:S02]  /*3dd0*/  ISETP.GT.AND P5, PT, R3.reuse, RZ, P3 ;  /* 0x000000ff0300720c */ /* 0x040fe40001fa4270 */
[----:B------:R-:W-:-:S11]  /*3de0*/  ISETP.GT.AND P3, PT, R3, 0x8, P3 ;  /* 0x000000080300780c */ /* 0x000fd60001f64270 */
[----:B0-----:R-:W-:Y:S02]  /*3df0*/  @P5 IMAD.MOV.U32 R4, RZ, RZ, R6 ;  /* 0x000000ffff045224 */ /* 0x001fe400078e0006 */
[----:B------:R-:W-:-:S05]  /*3e00*/  @P5 IMAD.MOV.U32 R5, RZ, RZ, R7 ;  /* 0x000000ffff055224 */ /* 0x000fca00078e0007 */
[----:B------:R0:W-:Y:S01]  /*3e10*/  @P5 STG.E.U16 desc[UR36][R4.64+0x60], R48 ;  /* 0x0000603004005986 */ /* 0x0001e2000c101524 */
[C---:B------:R-:W-:Y:S02]  /*3e20*/  ISETP.GT.AND P5, PT, R3.reuse, RZ, P0 ;  /* 0x000000ff0300720c */ /* 0x040fe400007a4270 */
[----:B------:R-:W-:Y:S01]  /*3e30*/  ISETP.GT.AND P0, PT, R3, 0x8, P0 ;  /* 0x000000080300780c */ /* 0x000fe20000704270 */
[----:B0-----:R-:W-:Y:S02]  /*3e40*/  @P4 IMAD.MOV.U32 R4, RZ, RZ, R6 ;  /* 0x000000ffff044224 */ /* 0x001fe400078e0006 */
[----:B------:R-:W-:-:S05]  /*3e50*/  @P4 IMAD.MOV.U32 R5, RZ, RZ, R7 ;  /* 0x000000ffff054224 */ /* 0x000fca00078e0007 */
[----:B------:R0:W-:Y:S01]  /*3e60*/  @P4 STG.E.U16 desc[UR36][R4.64+0x62], R49 ;  /* 0x0000623104004986 */ /* 0x0001e2000c101524 */
[C---:B------:R-:W-:Y:S02]  /*3e70*/  ISETP.GT.AND P4, PT, R3.reuse, RZ, P1 ;  /* 0x000000ff0300720c */ /* 0x040fe40000f84270 */
[----:B------:R-:W-:Y:S01]  /*3e80*/  ISETP.GT.AND P1, PT, R3, 0x8, P1 ;  /* 0x000000080300780c */ /* 0x000fe20000f24270 */
[----:B0-----:R-:W-:Y:S02]  /*3e90*/  @P3 IMAD.MOV.U32 R4, RZ, RZ, R8 ;  /* 0x000000ffff043224 */ /* 0x001fe400078e0008 */
[----:B------:R-:W-:-:S05]  /*3ea0*/  @P3 IMAD.MOV.U32 R5, RZ, RZ, R9 ;  /* 0x000000ffff053224 */ /* 0x000fca00078e0009 */
[----:B------:R0:W-:Y:S02]  /*3eb0*/  @P3 STG.E.U16 desc[UR36][R4.64+0x60], R50 ;  /* 0x0000603204003986 */ /* 0x0001e4000c101524 */
[----:B0-----:R-:W-:Y:S02]  /*3ec0*/  @P2 IMAD.MOV.U32 R4, RZ, RZ, R8 ;  /* 0x000000ffff042224 */ /* 0x001fe400078e0008 */
[----:B------:R-:W-:-:S05]  /*3ed0*/  @P2 IMAD.MOV.U32 R5, RZ, RZ, R9 ;  /* 0x000000ffff052224 */ /* 0x000fca00078e0009 */
[----:B------:R0:W-:Y:S02]  /*3ee0*/  @P2 STG.E.U16 desc[UR36][R4.64+0x62], R51 ;  /* 0x0000623304002986 */ /* 0x0001e4000c101524 */
[----:B0-----:R-:W-:Y:S02]  /*3ef0*/  @P4 IMAD.MOV.U32 R4, RZ, RZ, R6 ;  /* 0x000000ffff044224 */ /* 0x001fe400078e0006 */
[----:B------:R-:W-:-:S05]  /*3f00*/  @P4 IMAD.MOV.U32 R5, RZ, RZ, R7 ;  /* 0x000000ffff054224 */ /* 0x000fca00078e0007 */
[----:B------:R0:W-:Y:S04]  /*3f10*/  @P4 STG.E.U16 desc[UR36][R4.64+0x70], R52 ;  /* 0x0000703404004986 */ /* 0x0001e8000c101524 */
[----:B------:R1:W-:Y:S01]  /*3f20*/  @P5 STG.E.U16 desc[UR36][R6.64+0x72], R53 ;  /* 0x0000723506005986 */ /* 0x0003e2000c101524 */
[----:B0-----:R-:W-:Y:S02]  /*3f30*/  @P1 IMAD.MOV.U32 R4, RZ, RZ, R8 ;  /* 0x000000ffff041224 */ /* 0x001fe400078e0008 */
[----:B------:R-:W-:-:S05]  /*3f40*/  @P1 IMAD.MOV.U32 R5, RZ, RZ, R9 ;  /* 0x000000ffff051224 */ /* 0x000fca00078e0009 */
[----:B------:R1:W-:Y:S04]  /*3f50*/  @P1 STG.E.U16 desc[UR36][R4.64+0x70], R54 ;  /* 0x0000703604001986 */ /* 0x0003e8000c101524 */
[----:B------:R1:W-:Y:S02]  /*3f60*/  @P0 STG.E.U16 desc[UR36][R8.64+0x72], R55 ;  /* 0x0000723708000986 */ /* 0x0003e4000c101524 */
.L_x_91:
[----:B------:R-:W-:Y:S05]  /*3f70*/  BSYNC B0 ;  /* 0x0000000000007941 */ /* 0x000fea0003800000 */
.L_x_29:
[----:B------:R-:W-:Y:S01]  /*3f80*/  ULDC UR4, c[0x0][0xc] ;  /* 0x0000030000047ab9 */ /* 0x000fe20000000800 */
[----:B------:R-:W-:Y:S01]  /*3f90*/  ULDC UR5, c[0x0][0x10] ;  /* 0x0000040000057ab9 */ /* 0x000fe20000000800 */
[----:B------:R-:W0:Y:S01]  /*3fa0*/  LDC R3, c[0x0][0x14] ;  /* 0x00000500ff037b82 */ /* 0x000e220000000800 */
[----:B------:R-:W-:Y:S01]  /*3fb0*/  UIMAD.WIDE.U32 UR4, UR4, UR5, URZ ;  /* 0x00000005040472a5 */ /* 0x000fe2000f8e003f */
[----:B------:R-:W-:Y:S02]  /*3fc0*/  IMAD.MOV.U32 R59, RZ, RZ, -0x1 ;  /* 0xffffffffff3b7424 */ /* 0x000fe400078e00ff */
[----:B------:R-:W-:-:S03]  /*3fd0*/  IMAD.MOV.U32 R57, RZ, RZ, -0x1 ;  /* 0xffffffffff397424 */ /* 0x000fc600078e00ff */
[----:B0-----:R-:W-:-:S04]  /*3fe0*/  IMAD.WIDE.U32 R16, R3, UR4, R16 ;  /* 0x0000000403107c25 */ /* 0x001fc8000f8e0010 */
[----:B------:R-:W-:Y:S01]  /*3ff0*/  IMAD R3, R3, UR5, RZ ;  /* 0x0000000503037c24 */ /* 0x000fe2000f8e02ff */
[----:B------:R-:W-:Y:S02]  /*4000*/  ULDC.64 UR4, c[0x0][0x650] ;  /* 0x0001940000047ab9 */ /* 0x000fe40000000a00 */
[----:B------:R-:W-:Y:S01]  /*4010*/  ISETP.GE.U32.AND P0, PT, R16, UR4, PT ;  /* 0x0000000410007c0c */ /* 0x000fe2000bf06070 */
[--C-:B------:R-:W-:Y:S01]  /*4020*/  IMAD.IADD R17, R17, 0x1, R3.reuse ;  /* 0x0000000111117824 */ /* 0x100fe200078e0203 */
[----:B------:R-:W-:-:S04]  /*4030*/  PRMT R3, RZ, 0x7610, R3 ;  /* 0x00007610ff037816 */ /* 0x000fc80000000003 */
[----:B------:R-:W-:-:S13]  /*4040*/  ISETP.GE.U32.AND.EX P0, PT, R17, UR5, PT, P0 ;  /* 0x0000000511007c0c */ /* 0x000fda000bf06100 */
[----:B------:R-:W-:Y:S05]  /*4050*/  @P0 BRA `(.L_x_92) ;  /* 0x0000000400640947 */ /* 0x000fea0003800000 */
[----:B---3--:R-:W0:Y:S01]  /*4060*/  S2R R12, SR_CTAID.X ;  /* 0x00000000000c7919 */ /* 0x008e220000002500 */
[----:B-12-4-:R-:W1:Y:S01]  /*4070*/  LDC.64 R10, c[0x0][0x628] ;  /* 0x00018a00ff0a7b82 */ /* 0x016e620000000a00 */
[----:B------:R-:W-:Y:S01]  /*4080*/  ULDC UR4, c[0x0][0x150] ;  /* 0x0000540000047ab9 */ /* 0x000fe20000000800 */
[----:B------:R-:W-:Y:S01]  /*4090*/  IMAD.MOV.U32 R8, RZ, RZ, R16 ;  /* 0x000000ffff087224 */ /* 0x000fe200078e0010 */
[----:B-----5:R-:W2:Y:S01]  /*40a0*/  S2R R24, SR_CTAID.Y ;  /* 0x0000000000187919 */ /* 0x020ea20000002600 */
[----:B------:R-:W-:-:S04]  /*40b0*/  IMAD.MOV.U32 R9, RZ, RZ, R17 ;  /* 0x000000ffff097224 */ /* 0x000fc800078e0011 */
[----:B------:R-:W3:Y:S08]  /*40c0*/  LDC R21, c[0x0][0x144] ;  /* 0x00005100ff157b82 */ /* 0x000ef00000000800 */
[----:B------:R-:W4:Y:S08]  /*40d0*/  LDC R0, c[0x0][0x630] ;  /* 0x00018c00ff007b82 */ /* 0x000f300000000800 */
[----:B------:R-:W2:Y:S01]  /*40e0*/  LDC.64 R14, c[0x0][0x620] ;  /* 0x00018800ff0e7b82 */ /* 0x000ea20000000a00 */
[----:B-1----:R-:W-:-:S04]  /*40f0*/  ISETP.NE.U32.AND P0, PT, R10, RZ, PT ;  /* 0x000000ff0a00720c */ /* 0x002fc80003f05070 */
[----:B------:R-:W-:Y:S02]  /*4100*/  ISETP.NE.AND.EX P0, PT, R11, RZ, PT, P0 ;  /* 0x000000ff0b00720c */ /* 0x000fe40003f05300 */
[----:B0-----:R-:W-:-:S05]  /*4110*/  I2FP.F32.U32 R3, R12 ;  /* 0x0000000c00037245 */ /* 0x001fca0000201000 */
[----:B------:R-:W-:-:S04]  /*4120*/  FMUL R3, R3, UR4 ;  /* 0x0000000403037c20 */ /* 0x000fc80008400000 */
[----:B------:R0:W1:Y:S02]  /*4130*/  F2I.U32.TRUNC.NTZ R20, R3 ;  /* 0x0000000300147305 */ /* 0x000064000020f000 */
[----:B---34-:R-:W-:Y:S05]  /*4140*/  @!P0 BRA `(.L_x_93) ;  /* 0x0000000000288947 */ /* 0x018fea0003800000 */
[----:B0-----:R-:W0:Y:S02]  /*4150*/  LDC R3, c[0x0][0x634] ;  /* 0x00018d00ff037b82 */ /* 0x001e240000000800 */
        /* <DEDUP_REMOVED lines=9> */
.L_x_93:
[----:B------:R-:W3:Y:S01]  /*41f0*/  LDC.64 R28, c[0x0][0x640] ;  /* 0x00019000ff1c7b82 */ /* 0x000ee20000000a00 */
[-CC-:B------:R-:W-:Y:S01]  /*4200*/  SHF.R.U64 R57, R8, R0.reuse, R9.reuse ;  /* 0x0000000008397219 */ /* 0x180fe20000001209 */
[----:B-1----:R-:W-:Y:S01]  /*4210*/  IMAD.MOV R20, RZ, RZ, -R20 ;  /* 0x000000ffff147224 */ /* 0x002fe200078e0a14 */
[----:B------:R-:W-:Y:S01]  /*4220*/  SHF.R.U32.HI R0, RZ, R0, R9 ;  /* 0x00000000ff007219 */ /* 0x000fe20000011609 */
[----:B------:R-:W-:Y:S01]  /*4230*/  ULDC UR4, c[0x0][0x154] ;  /* 0x0000550000047ab9 */ /* 0x000fe20000000800 */
[----:B0-----:R-:W-:Y:S01]  /*4240*/  IADD3 R3, P0, RZ, -R57, RZ ;  /* 0x80000039ff037210 */ /* 0x001fe20007f1e0ff */
[----:B------:R-:W-:Y:S02]  /*4250*/  IMAD R21, R21, R20, R12 ;  /* 0x0000001415157224 */ /* 0x000fe400078e020c */
[----:B------:R-:W0:Y:S01]  /*4260*/  LDC R6, c[0x0][0x618] ;  /* 0x00018600ff067b82 */ /* 0x000e220000000800 */
[----:B------:R-:W-:Y:S02]  /*4270*/  IMAD.MOV.U32 R7, RZ, RZ, 0x1 ;  /* 0x00000001ff077424 */ /* 0x000fe400078e00ff */
[----:B------:R-:W-:-:S04]  /*4280*/  IMAD.X R5, RZ, RZ, ~R0, P0 ;  /* 0x000000ffff057224 */ /* 0x000fc800000e0e00 */
[-C--:B--2---:R-:W-:Y:S01]  /*4290*/  IMAD R0, R5, R14.reuse, RZ ;  /* 0x0000000e05007224 */ /* 0x084fe200078e02ff */
[----:B------:R-:W1:Y:S01]  /*42a0*/  LDC R8, c[0x0][0x608] ;  /* 0x00018200ff087b82 */ /* 0x000e620000000800 */
[----:B------:R-:W-:-:S04]  /*42b0*/  IMAD.WIDE.U32 R4, R3, R14, R16 ;  /* 0x0000000e03047225 */ /* 0x000fc800078e0010 */
[----:B------:R-:W-:Y:S01]  /*42c0*/  IMAD R3, R3, R15, R0 ;  /* 0x0000000f03037224 */ /* 0x000fe200078e0200 */
[----:B------:R-:W-:Y:S02]  /*42d0*/  I2FP.F32.U32 R0, R24 ;  /* 0x0000001800007245 */ /* 0x000fe40000201000 */
[----:B------:R-:W2:Y:S01]  /*42e0*/  LDC R26, c[0x0][0x658] ;  /* 0x00019600ff1a7b82 */ /* 0x000ea20000000800 */
[----:B------:R-:W-:Y:S01]  /*42f0*/  IMAD.IADD R3, R5, 0x1, R3 ;  /* 0x0000000105037824 */ /* 0x000fe200078e0203 */
[----:B---3--:R-:W-:Y:S01]  /*4300*/  ISETP.NE.U32.AND P0, PT, R28, RZ, PT ;  /* 0x000000ff1c00720c */ /* 0x008fe20003f05070 */
[----:B------:R-:W-:Y:S01]  /*4310*/  FMUL R0, R0, UR4 ;  /* 0x0000000400007c20 */ /* 0x000fe20008400000 */
[----:B------:R-:W-:Y:S02]  /*4320*/  IMAD.MOV.U32 R5, RZ, RZ, -0x1 ;  /* 0xffffffffff057424 */ /* 0x000fe400078e00ff */
[----:B------:R-:W-:Y:S01]  /*4330*/  ISETP.NE.AND.EX P0, PT, R29, RZ, PT, P0 ;  /* 0x000000ff1d00720c */ /* 0x000fe20003f05300 */
[----:B------:R3:W4:Y:S01]  /*4340*/  F2I.U32.TRUNC.NTZ R13, R0 ;  /* 0x00000000000d7305 */ /* 0x000722000020f000 */
[----:B------:R-:W3:Y:S01]  /*4350*/  LDC R15, c[0x0][0x148] ;  /* 0x00005200ff0f7b82 */ /* 0x000ee20000000800 */
[----:B0-----:R-:W-:-:S02]  /*4360*/  SHF.R.U64 R12, R4, R6, R3 ;  /* 0x00000006040c7219 */ /* 0x001fc40000001203 */
[----:B------:R-:W-:-:S05]  /*4370*/  SHF.R.U32.HI R3, RZ, R6, R3 ;  /* 0x00000006ff037219 */ /* 0x000fca0000011603 */
[----:B------:R-:W0:Y:S01]  /*4380*/  LDC R20, c[0x0][0x600] ;  /* 0x00018000ff147b82 */ /* 0x000e220000000800 */
[-CC-:B-1----:R-:W-:Y:S02]  /*4390*/  SHF.R.U64 R10, R12, R8.reuse, R3.reuse ;  /* 0x000000080c0a7219 */ /* 0x182fe40000001203 */
[----:B------:R-:W-:-:S05]  /*43a0*/  SHF.R.U32.HI R3, RZ, R8, R3 ;  /* 0x00000008ff037219 */ /* 0x000fca0000011603 */
[----:B------:R-:W1:Y:S01]  /*43b0*/  LDC R27, c[0x0][0x648] ;  /* 0x00019200ff1b7b82 */ /* 0x000e620000000800 */
[-C--:B--2---:R-:W-:Y:S02]  /*43c0*/  SHF.L.U32 R4, R5, R26.reuse, RZ ;  /* 0x0000001a05047219 */ /* 0x084fe400000006ff */
[-CC-:B------:R-:W-:Y:S02]  /*43d0*/  SHF.R.U64 R14, R10, R26.reuse, R3.reuse ;  /* 0x0000001a0a0e7219 */ /* 0x180fe40000001203 */
[----:B------:R-:W-:Y:S02]  /*43e0*/  SHF.R.U32.HI R5, RZ, R26, R3 ;  /* 0x0000001aff057219 */ /* 0x000fe40000011603 */
[----:B------:R-:W-:Y:S01]  /*43f0*/  LOP3.LUT R25, RZ, R4, RZ, 0x33, !PT ;  /* 0x00000004ff197212 */ /* 0x000fe200078e33ff */
[----:B------:R-:W2:Y:S01]  /*4400*/  LDC R30, c[0x0][0x638] ;  /* 0x00018e00ff1e7b82 */ /* 0x000ea20000000800 */
[----:B------:R-:W-:Y:S01]  /*4410*/  SHF.L.U32 R26, R7, R26, RZ ;  /* 0x0000001a071a7219 */ /* 0x000fe200000006ff */
[----:B------:R-:W-:-:S06]  /*4420*/  IMAD.MOV.U32 R4, RZ, RZ, R14 ;  /* 0x000000ffff047224 */ /* 0x000fcc00078e000e */
[----:B------:R-:W0:Y:S01]  /*4430*/  LDC R31, c[0x0][0x610] ;  /* 0x00018400ff1f7b82 */ /* 0x000e220000000800 */
[----:B----4-:R-:W-:Y:S05]  /*4440*/  @!P0 BRA `(.L_x_94) ;  /* 0x0000000000288947 */ /* 0x010fea0003800000 */
[----:B------:R-:W4:Y:S02]  /*4450*/  LDC R3, c[0x0][0x64c] ;  /* 0x00019300ff037b82 */ /* 0x000f240000000800 */
[----:B----4-:R-:W-:-:S05]  /*4460*/  IADD3 R3, P0, R14, R3, RZ ;  /* 0x000000030e037210 */ /* 0x010fca0007f1e0ff */
        /* <DEDUP_REMOVED lines=8> */
.L_x_94:
[----:B------:R-:W-:Y:S01]  /*44f0*/  ISETP.NE.AND P0, PT, R2, 0x1, PT ;  /* 0x000000010200780c */ /* 0x000fe20003f05270 */
[----:B0-----:R-:W-:Y:S01]  /*4500*/  VIADD R7, R20, 0xffffffff ;  /* 0xffffffff14077836 */ /* 0x001fe20000000000 */
[----:B-1-3--:R-:W-:Y:S01]  /*4510*/  SHF.R.U64 R0, R4, R27, R5 ;  /* 0x0000001b04007219 */ /* 0x00afe20000001205 */
[----:B------:R-:W-:Y:S01]  /*4520*/  IMAD.MOV R13, RZ, RZ, -R13 ;  /* 0x000000ffff0d7224 */ /* 0x000fe200078e0a0d */
[----:B------:R-:W-:Y:S01]  /*4530*/  LOP3.LUT R5, R10, R25, RZ, 0xc0, !PT ;  /* 0x000000190a057212 */ /* 0x000fe200078ec0ff */
[----:B------:R-:W-:Y:S01]  /*4540*/  IMAD.MOV.U32 R4, RZ, RZ, 0x1 ;  /* 0x00000001ff047424 */ /* 0x000fe200078e00ff */
[----:B------:R-:W-:Y:S01]  /*4550*/  LOP3.LUT R12, R12, R7, RZ, 0xc0, !PT ;  /* 0x000000070c0c7212 */ /* 0x000fe200078ec0ff */
[----:B------:R-:W-:Y:S02]  /*4560*/  IMAD.MOV R3, RZ, RZ, -R0 ;  /* 0x000000ffff037224 */ /* 0x000fe400078e0a00 */
[----:B------:R-:W-:Y:S02]  /*4570*/  IMAD R0, R26, R0, R5 ;  /* 0x000000001a007224 */ /* 0x000fe400078e0205 */
[----:B--2---:R-:W-:-:S02]  /*4580*/  IMAD R3, R3, R30, R14 ;  /* 0x0000001e03037224 */ /* 0x004fc400078e020e */
[----:B------:R-:W-:Y:S02]  /*4590*/  @P0 IMAD R21, R15, R13, R24 ;  /* 0x0000000d0f150224 */ /* 0x000fe400078e0218 */
[----:B------:R-:W-:Y:S01]  /*45a0*/  IMAD R5, R3, R20, R12 ;  /* 0x0000001403057224 */ /* 0x000fe200078e020c */
[----:B------:R-:W-:Y:S01]  /*45b0*/  PRMT R3, R4, 0x7610, R3 ;  /* 0x0000761004037816 */ /* 0x000fe20000000003 */
[----:B------:R-:W-:-:S05]  /*45c0*/  IMAD R0, R0, R31, R21 ;  /* 0x0000001f00007224 */ /* 0x000fca00078e0215 */
[----:B------:R-:W-:Y:S02]  /*45d0*/  SEL R59, R5, R0, !P0 ;  /* 0x00000000053b7207 */ /* 0x000fe40004000000 */
[----:B------:R-:W-:-:S07]  /*45e0*/  SEL R0, R0, R5, !P0 ;  /* 0x0000000500007207 */ /* 0x000fce0004000000 */
.L_x_92:
[----:B------:R-:W-:Y:S01]  /*45f0*/  LOP3.LUT P0, RZ, R3, 0xff, RZ, 0xc0, !PT ;  /* 0x000000ff03ff7812 */ /* 0x000fe2000780c0ff */
[----:B------:R-:W-:-:S12]  /*4600*/  IMAD.MOV.U32 R58, RZ, RZ, R0 ;  /* 0x000000ffff3a7224 */ /* 0x000fd800078e0000 */
[----:B------:R-:W-:Y:S05]  /*4610*/  @P0 BRA `(.L_x_95) ;  /* 0xffffffc800c00947 */ /* 0x000fea000383ffff */
[----:B------:R-:W-:Y:S05]  /*4620*/  EXIT ;  /* 0x000000000000794d */ /* 0x000fea0003800000 */
.L_x_4:
[----:B0-----:R-:W-:Y:S01]  /*4630*/  ULDC.64 UR4, c[0x0][0x650] ;  /* 0x0001940000047ab9 */ /* 0x001fe20000000a00 */
        /* <DEDUP_REMOVED lines=25> */
.L_x_97:
[--C-:B------:R-:W-:Y:S01]  /*47d0*/  SHF.R.U64 R12, R10, R14, R11.reuse ;  /* 0x0000000e0a0c7219 */ /* 0x100fe2000000120b */
[----:B------:R-:W0:Y:S01]  /*47e0*/  LDC R22, c[0x0][0x618] ;  /* 0x00018600ff167b82 */ /* 0x000e220000000800 */
[----:B------:R-:W-:Y:S01]  /*47f0*/  I2FP.F32.U32 R6, R4 ;  /* 0x0000000400067245 */ /* 0x000fe20000201000 */
[----:B------:R-:W-:Y:S01]  /*4800*/  ULDC UR4, c[0x0][0x150] ;  /* 0x0000540000047ab9 */ /* 0x000fe20000000800 */
[----:B------:R-:W-:Y:S02]  /*4810*/  SHF.R.U32.HI R5, RZ, R14, R11 ;  /* 0x0000000eff057219 */ /* 0x000fe4000001160b */
[----:B------:R-:W-:Y:S01]  /*4820*/  IADD3 R9, P0, RZ, -R12, RZ ;  /* 0x8000000cff097210 */ /* 0x000fe20007f1e0ff */
[----:B------:R-:W-:Y:S01]  /*4830*/  FMUL R11, R6, UR4 ;  /* 0x00000004060b7c20 */ /* 0x000fe20008400000 */
[----:B------:R-:W-:Y:S01]  /*4840*/  ULDC UR4, c[0x0][0x154] ;  /* 0x0000550000047ab9 */ /* 0x000fe20000000800 */
[----:B------:R-:W1:Y:S02]  /*4850*/  LDC.64 R24, c[0x0][0x640] ;  /* 0x00019000ff187b82 */ /* 0x000e640000000a00 */
[----:B------:R-:W-:-:S02]  /*4860*/  IMAD.X R5, RZ, RZ, ~R5, P0 ;  /* 0x000000ffff057224 */ /* 0x000fc400000e0e05 */
[----:B------:R-:W2:Y:S01]  /*4870*/  F2I.U32.TRUNC.NTZ R11, R11 ;  /* 0x0000000b000b7305 */ /* 0x000ea2000020f000 */
[----:B------:R-:W-:-:S03]  /*4880*/  IMAD.WIDE.U32 R6, R9, R20, R16 ;  /* 0x0000001409067225 */ /* 0x000fc600078e0010 */
[----:B------:R-:W3:Y:S01]  /*4890*/  LDC R13, c[0x0][0x144] ;  /* 0x00005100ff0d7b82 */ /* 0x000ee20000000800 */
[----:B------:R-:W-:-:S04]  /*48a0*/  IMAD R8, R5, R20, RZ ;  /* 0x0000001405087224 */ /* 0x000fc800078e02ff */
[----:B------:R-:W-:Y:S02]  /*48b0*/  IMAD R5, R9, R21, R8 ;  /* 0x0000001509057224 */ /* 0x000fe400078e0208 */
[----:B------:R-:W-:Y:S01]  /*48c0*/  IMAD.MOV.U32 R8, RZ, RZ, -0x1 ;  /* 0xffffffffff087424 */ /* 0x000fe200078e00ff */
[----:B------:R-:W4:Y:S01]  /*48d0*/  LDC R14, c[0x0][0x608] ;  /* 0x00018200ff0e7b82 */ /* 0x000f220000000800 */
[----:B------:R-:W-:Y:S01]  /*48e0*/  IMAD.IADD R5, R7, 0x1, R5 ;  /* 0x0000000107057824 */ /* 0x000fe200078e0205 */
[----:B------:R-:W-:-:S04]  /*48f0*/  I2FP.F32.U32 R7, R3 ;  /* 0x0000000300077245 */ /* 0x000fc80000201000 */
[-C--:B0-----:R-:W-:Y:S01]  /*4900*/  SHF.R.U64 R10, R6, R22.reuse, R5 ;  /* 0x00000016060a7219 */ /* 0x081fe20000001205 */
[----:B--2---:R-:W-:Y:S01]  /*4910*/  IMAD.MOV R6, RZ, RZ, -R11 ;  /* 0x000000ffff067224 */ /* 0x004fe200078e0a0b */
[----:B------:R-:W0:Y:S01]  /*4920*/  LDC R9, c[0x0][0x658] ;  /* 0x00019600ff097b82 */ /* 0x000e220000000800 */
[----:B-1----:R-:W-:Y:S01]  /*4930*/  ISETP.NE.U32.AND P0, PT, R24, RZ, PT ;  /* 0x000000ff1800720c */ /* 0x002fe20003f05070 */
[----:B------:R-:W-:Y:S01]  /*4940*/  FMUL R7, R7, UR4 ;  /* 0x0000000407077c20 */ /* 0x000fe20008400000 */
[----:B------:R-:W-:Y:S02]  /*4950*/  SHF.R.U32.HI R5, RZ, R22, R5 ;  /* 0x00000016ff057219 */ /* 0x000fe40000011605 */
[----:B------:R-:W-:-:S03]  /*4960*/  ISETP.NE.AND.EX P0, PT, R25, RZ, PT, P0 ;  /* 0x000000ff1900720c */ /* 0x000fc60003f05300 */
[----:B------:R-:W1:Y:S01]  /*4970*/  LDC R20, c[0x0][0x148] ;  /* 0x00005200ff147b82 */ /* 0x000e620000000800 */
[----:B---3--:R-:W-:Y:S02]  /*4980*/  IMAD R23, R13, R6, R4 ;  /* 0x000000060d177224 */ /* 0x008fe400078e0204 */
[----:B------:R-:W-:-:S05]  /*4990*/  IMAD.MOV.U32 R6, RZ, RZ, 0x1 ;  /* 0x00000001ff067424 */ /* 0x000fca00078e00ff */
[----:B------:R-:W2:Y:S01]  /*49a0*/  LDC R21, c[0x0][0x600] ;  /* 0x00018000ff157b82 */ /* 0x000ea20000000800 */
[-CC-:B----4-:R-:W-:Y:S02]  /*49b0*/  SHF.R.U64 R13, R10, R14.reuse, R5.reuse ;  /* 0x0000000e0a0d7219 */ /* 0x190fe40000001205 */
[----:B------:R-:W-:Y:S02]  /*49c0*/  SHF.R.U32.HI R4, RZ, R14, R5 ;  /* 0x0000000eff047219 */ /* 0x000fe40000011605 */
[----:B------:R3:W4:Y:S03]  /*49d0*/  F2I.U32.TRUNC.NTZ R14, R7 ;  /* 0x00000007000e7305 */ /* 0x000726000020f000 */
[----:B------:R-:W1:Y:S01]  /*49e0*/  LDC R26, c[0x0][0x648] ;  /* 0x00019200ff1a7b82 */ /* 0x000e620000000800 */
[-C--:B0-----:R-:W-:Y:S02]  /*49f0*/  SHF.R.U64 R15, R13, R9.reuse, R4 ;  /* 0x000000090d0f7219 */ /* 0x081fe40000001204 */
[----:B------:R-:W-:-:S02]  /*4a00*/  SHF.L.U32 R8, R8, R9, RZ ;  /* 0x0000000908087219 */ /* 0x000fc400000006ff */
[-C--:B------:R-:W-:Y:S01]  /*4a10*/  SHF.R.U32.HI R5, RZ, R9.reuse, R4 ;  /* 0x00000009ff057219 */ /* 0x080fe20000011604 */
[----:B------:R-:W-:Y:S01]  /*4a20*/  IMAD.MOV.U32 R4, RZ, RZ, R15 ;  /* 0x000000ffff047224 */ /* 0x000fe200078e000f */
[----:B------:R-:W-:Y:S01]  /*4a30*/  SHF.L.U32 R22, R6, R9, RZ ;  /* 0x0000000906167219 */ /* 0x000fe200000006ff */
[----:B------:R-:W0:Y:S01]  /*4a40*/  LDC R27, c[0x0][0x638] ;  /* 0x00018e00ff1b7b82 */ /* 0x000e220000000800 */
[----:B------:R-:W-:-:S07]  /*4a50*/  LOP3.LUT R28, RZ, R8, RZ, 0x33, !PT ;  /* 0x00000008ff1c7212 */ /* 0x000fce00078e33ff */
        /* <DEDUP_REMOVED lines=12> */
.L_x_98:
[----:B------:R-:W-:Y:S01]  /*4b20*/  ISETP.NE.AND P0, PT, R2, 0x1, PT ;  /* 0x000000010200780c */ /* 0x000fe20003f05270 */
[----:B--2---:R-:W-:Y:S01]  /*4b30*/  VIADD R7, R21, 0xffffffff ;  /* 0xffffffff15077836 */ /* 0x004fe20000000000 */
[----:B-1----:R-:W-:Y:S01]  /*4b40*/  SHF.R.U64 R5, R4, R26, R5 ;  /* 0x0000001a04057219 */ /* 0x002fe20000001205 */
[----:B------:R-:W-:Y:S01]  /*4b50*/  IMAD.MOV R14, RZ, RZ, -R14 ;  /* 0x000000ffff0e7224 */ /* 0x000fe200078e0a0e */
[----:B------:R-:W-:Y:S01]  /*4b60*/  LOP3.LUT R4, R13, R28, RZ, 0xc0, !PT ;  /* 0x0000001c0d047212 */ /* 0x000fe200078ec0ff */
[----:B------:R-:W-:Y:S01]  /*4b70*/  IMAD.MOV.U32 R8, RZ, RZ, R12 ;  /* 0x000000ffff087224 */ /* 0x000fe200078e000c */
[----:B------:R-:W-:Y:S01]  /*4b80*/  LOP3.LUT R10, R10, R7, RZ, 0xc0, !PT ;  /* 0x000000070a0a7212 */ /* 0x000fe200078ec0ff */
[----:B------:R-:W-:Y:S02]  /*4b90*/  IMAD.MOV R6, RZ, RZ, -R5 ;  /* 0x000000ffff067224 */ /* 0x000fe400078e0a05 */
[----:B------:R-:W-:-:S04]  /*4ba0*/  IMAD R4, R22, R5, R4 ;  /* 0x0000000516047224 */ /* 0x000fc800078e0204 */
[----:B------:R-:W-:Y:S02]  /*4bb0*/  @P0 IMAD R23, R20, R14, R3 ;  /* 0x0000000e14170224 */ /* 0x000fe400078e0203 */
[----:B0-----:R-:W-:Y:S02]  /*4bc0*/  IMAD R3, R6, R27, R15 ;  /* 0x0000001b06037224 */ /* 0x001fe400078e020f */
[----:B------:R-:W-:Y:S02]  /*4bd0*/  IMAD R7, R4, R29, R23 ;  /* 0x0000001d04077224 */ /* 0x000fe400078e0217 */
[----:B------:R-:W-:Y:S02]  /*4be0*/  IMAD R4, R3, R21, R10 ;  /* 0x0000001503047224 */ /* 0x000fe400078e020a */
[----:B------:R-:W-:-:S03]  /*4bf0*/  IMAD.MOV.U32 R6, RZ, RZ, 0x1 ;  /* 0x00000001ff067424 */ /* 0x000fc600078e00ff */
[----:B------:R-:W-:Y:S02]  /*4c00*/  SEL R9, R4, R7, !P0 ;  /* 0x0000000704097207 */ /* 0x000fe40004000000 */
[----:B------:R-:W-:-:S07]  /*4c10*/  SEL R7, R7, R4, !P0 ;  /* 0x0000000407077207 */ /* 0x000fce0004000000 */
.L_x_96:
[----:B------:R-:W-:-:S08]  /*4c20*/  NOP ;  /* 0x0000000000007918 */ /* 0x000fd00000000000 */
[----:B------:R-:W0:-:S00]  /*4c30*/  USETMAXREG.DEALLOC.CTAPOOL 0x28 ;  /* 0x00000028000079c8 */ /* 0x000e0000080e0500 */
[----:B0-----:R-:W-:-:S13]  /*4c40*/  ISETP.NE.AND P0, PT, R0, RZ, PT ;  /* 0x000000ff0000720c */ /* 0x001fda0003f05270 */
[----:B------:R-:W-:Y:S05]  /*4c50*/  @P0 EXIT ;  /* 0x000000000000094d */ /* 0x000fea0003800000 */
[----:B------:R-:W-:Y:S01]  /*4c60*/  LOP3.LUT P0, RZ, R6, 0xff, RZ, 0xc0, !PT ;  /* 0x000000ff06ff7812 */ /* 0x000fe2000780c0ff */
[----:B------:R-:W-:Y:S02]  /*4c70*/  IMAD.MOV.U32 R0, RZ, RZ, 0x1 ;  /* 0x00000001ff007424 */ /* 0x000fe400078e00ff */
[----:B------:R-:W-:-:S10]  /*4c80*/  IMAD.MOV.U32 R12, RZ, RZ, RZ ;  /* 0x000000ffff0c7224 */ /* 0x000fd400078e00ff */
[----:B------:R-:W-:Y:S05]  /*4c90*/  @!P0 BRA `(.L_x_99) ;  /* 0x0000000c00308947 */ /* 0x000fea0003800000 */
[----:B------:R-:W0:Y:S01]  /*4ca0*/  LDC R0, c[0x0][0x28c] ;  /* 0x0000a300ff007b82 */ /* 0x000e220000000800 */
[----:B------:R-:W-:Y:S01]  /*4cb0*/  ULDC UR5, c[0x0][0x600] ;  /* 0x0001800000057ab9 */ /* 0x000fe20000000800 */
[----:B------:R-:W-:Y:S01]  /*4cc0*/  ULDC UR4, c[0x0][0xc] ;  /* 0x0000030000047ab9 */ /* 0x000fe20000000800 */
[----:B------:R-:W-:Y:S01]  /*4cd0*/  UIADD3 UR16, UR5, -0x1, URZ ;  /* 0xffffffff05107890 */ /* 0x000fe2000fffe03f */
[C---:B------:R-:W-:Y:S01]  /*4ce0*/  LOP3.LUT P2, RZ, R18.reuse, 0x7f, RZ, 0xc0, !PT ;  /* 0x0000007f12ff7812 */ /* 0x040fe2000784c0ff */
[----:B------:R-:W-:Y:S01]  /*4cf0*/  ULDC UR6, c[0x0][0x658] ;  /* 0x0001960000067ab9 */ /* 0x000fe20000000800 */
[----:B------:R-:W-:Y:S01]  /*4d00*/  ULDC UR5, c[0x0][0x10] ;  /* 0x0000040000057ab9 */ /* 0x000fe20000000800 */
[----:B------:R-:W-:Y:S01]  /*4d10*/  UMOV UR7, 0xffffffff ;  /* 0xffffffff00077882 */ /* 0x000fe20000000000 */
[----:B------:R-:W-:Y:S01]  /*4d20*/  UMOV UR8, 0x1 ;  /* 0x0000000100087882 */ /* 0x000fe20000000000 */
[----:B------:R-:W-:Y:S01]  /*4d30*/  UIMAD.WIDE.U32 UR4, UR4, UR5, URZ ;  /* 0x00000005040472a5 */ /* 0x000fe2000f8e003f */
[----:B------:R-:W-:Y:S01]  /*4d40*/  LOP3.LUT P0, RZ, R18, 0x1f, RZ, 0xc0, !PT ;  /* 0x0000001f12ff7812 */ /* 0x000fe2000780c0ff */
[----:B------:R-:W-:Y:S01]  /*4d50*/  USHF.L.U32 UR7, UR7, UR6, URZ ;  /* 0x0000000607077299 */ /* 0x000fe2000800063f */
[----:B------:R-:W-:Y:S01]  /*4d60*/  BSSY B0, `(.L_x_99) ;  /* 0x00000bf000007945 */ /* 0x000fe20003800000 */
[----:B------:R-:W-:Y:S01]  /*4d70*/  USHF.L.U32 UR18, UR8, UR6, URZ ;  /* 0x0000000608127299 */ /* 0x000fe2000800063f */
[----:B------:R-:W-:Y:S01]  /*4d80*/  IMAD.MOV.U32 R13, RZ, RZ, 0x1 ;  /* 0x00000001ff0d7424 */ /* 0x000fe200078e00ff */
[----:B------:R-:W-:Y:S01]  /*4d90*/  LOP3.LUT R11, R19, 0x2, RZ, 0xfc, !PT ;  /* 0x00000002130b7812 */ /* 0x000fe200078efcff */
[----:B------:R-:W-:Y:S01]  /*4da0*/  ULDC UR6, c[0x0][0x14] ;  /* 0x0000050000067ab9 */ /* 0x000fe20000000800 */
[----:B------:R-:W-:Y:S01]  /*4db0*/  PLOP3.LUT P0, PT, P0, P2, PT, 0x8a, 0x0 ;  /* 0x000000000000781c */ /* 0x000fe20000705172 */
[----:B------:R-:W-:Y:S01]  /*4dc0*/  UIMAD.WIDE.U32 UR20, UR4, UR6, URZ ;  /* 0x00000006041472a5 */ /* 0x000fe2000f8e003f */
[----:B------:R-:W-:Y:S01]  /*4dd0*/  IMAD.MOV.U32 R12, RZ, RZ, RZ ;  /* 0x000000ffff0c7224 */ /* 0x000fe200078e00ff */
[----:B------:R-:W-:-:S02]  /*4de0*/  UIMAD UR13, UR5, UR6, URZ ;  /* 0x00000006050d72a4 */ /* 0x000fc4000f8e023f */
[----:B------:R-:W-:Y:S01]  /*4df0*/  ULOP3.LUT UR17, URZ, UR7, URZ, 0x33, !UPT ;  /* 0x000000073f117292 */ /* 0x000fe2000f8e333f */
[----:B0-----:R-:W-:Y:S01]  /*4e00*/  VIADD R0, R0, 0x1f ;  /* 0x0000001f00007836 */ /* 0x001fe20000000000 */
[----:B------:R-:W-:Y:S01]  /*4e10*/  UIADD3 UR13, UR21, UR13, URZ ;  /* 0x0000000d150d7290 */ /* 0x000fe2000fffe03f */
[----:B------:R-:W-:-:S03]  /*4e20*/  ULDC.64 UR22, c[0x0][0x198] ;  /* 0x0000660000167ab9 */ /* 0x000fc60000000a00 */
[----:B------:R-:W-:-:S04]  /*4e30*/  SHF.R.S32.HI R3, RZ, 0x1f, R0 ;  /* 0x0000001fff037819 */ /* 0x000fc80000011400 */
[----:B------:R-:W-:Y:S01]  /*4e40*/  LEA.HI R3, R3, R0, RZ, 0x5 ;  /* 0x0000000003037211 */ /* 0x000fe200078f28ff */
[----:B------:R-:W-:-:S03]  /*4e50*/  IMAD.MOV.U32 R0, RZ, RZ, 0x1 ;  /* 0x00000001ff007424 */ /* 0x000fc600078e00ff */
[----:B------:R-:W-:-:S05]  /*4e60*/  SHF.R.S32.HI R3, RZ, 0x5, R3 ;  /* 0x00000005ff037819 */ /* 0x000fca0000011403 */
[----:B------:R-:W-:-:S07]  /*4e70*/  VIADD R10, R3, 0x1 ;  /* 0x00000001030a7836 */ /* 0x000fce0000000000 */
.L_x_111:
[----:B------:R-:W-:-:S03]  /*4e80*/  UMOV UR4, 0xffffffff ;  /* 0xffffffff00047882 */ /* 0x000fc60000000000 */
[----:B------:R-:W-:Y:S05]  /*4e90*/  BRA.DIV UR4, `(.L_x_100) ;  /* 0x0000001604947947 */ /* 0x000fea000b800000 */
[----:B------:R-:W-:-:S13]  /*4ea0*/  ELECT P6, URZ, PT ;  /* 0x00000000003f782f */ /* 0x000fda00038c0000 */
.L_x_136:
[----:B------:R-:W0:Y:S01]  /*4eb0*/  LDC R4, c[0x0][0x28c] ;  /* 0x0000a300ff047b82 */ /* 0x000e220000000800 */
[----:B------:R-:W-:Y:S01]  /*4ec0*/  BSSY B1, `(.L_x_101) ;  /* 0x0000037000017945 */ /* 0x000fe20003800000 */
[----:B0-----:R-:W-:-:S13]  /*4ed0*/  ISETP.LT.OR P6, PT, R4, 0x1, !P6 ;  /* 0x000000010400780c */ /* 0x001fda00077c1670 */
[----:B------:R-:W-:Y:S05]  /*4ee0*/  @P6 BRA `(.L_x_102) ;  /* 0x0000000000d06947 */ /* 0x000fea0003800000 */
[----:B------:R-:W-:Y:S02]  /*4ef0*/  IMAD.SHL.U32 R15, R9, 0x40, RZ ;  /* 0x00000040090f7824 */ /* 0x000fe400078e00ff */
[----:B------:R-:W-:Y:S02]  /*4f00*/  IMAD.SHL.U32 R18, R7, 0x80, RZ ;  /* 0x0000008007127824 */ /* 0x000fe400078e00ff */
[----:B------:R-:W-:Y:S02]  /*4f10*/  IMAD.MOV.U32 R20, RZ, RZ, RZ ;  /* 0x000000ffff147224 */ /* 0x000fe400078e00ff */
[----:B------:R-:W-:Y:S02]  /*4f20*/  IMAD.MOV.U32 R4, RZ, RZ, R10 ;  /* 0x000000ffff047224 */ /* 0x000fe400078e000a */
[----:B------:R-:W-:Y:S02]  /*4f30*/  IMAD.MOV.U32 R5, RZ, RZ, R0 ;  /* 0x000000ffff057224 */ /* 0x000fe400078e0000 */
[----:B------:R-:W-:-:S07]  /*4f40*/  IMAD.MOV.U32 R6, RZ, RZ, R12 ;  /* 0x000000ffff067224 */ /* 0x000fce00078e000c */
.L_x_106:
[----:B------:R-:W0:Y:S01]  /*4f50*/  S2R R14, SR_CgaCtaId ;  /* 0x00000000000e7919 */ /* 0x000e220000008800 */
[----:B------:R-:W-:Y:S01]  /*4f60*/  MOV R7, 0x400 ;  /* 0x0000040000077802 */ /* 0x000fe20000000f00 */
[----:B------:R-:W1:Y:S03]  /*4f70*/  @!P2 LDC R9, c[0x0][0x500] ;  /* 0x00014000ff09ab82 */ /* 0x000e660000000800 */
[----:B0-----:R-:W-:Y:S02]  /*4f80*/  LEA R21, R14, R7, 0x18 ;  /* 0x000000070e157211 */ /* 0x001fe400078ec0ff */
[----:B------:R-:W-:-:S03]  /*4f90*/  SHF.L.U32 R7, R5, 0x1f, RZ ;  /* 0x0000001f05077819 */ /* 0x000fc600000006ff */
[----:B------:R-:W-:-:S04]  /*4fa0*/  IMAD R14, R6, 0x8, R21 ;  /* 0x00000008060e7824 */ /* 0x000fc800078e0215 */
[----:B------:R-:W0:Y:S02]  /*4fb0*/  SYNCS.PHASECHK.TRANS64.TRYWAIT P1, [R14+URZ+0x90], R7 ;  /* 0x000090070e0075a7 */ /* 0x000e24000802017f */
[----:B01----:R-:W-:Y:S05]  /*4fc0*/  @!P1 BRA `(.L_x_103) ;  /* 0x0000001400689947 */ /* 0x003fea0003800000 */
.L_x_137:
[----:B0-----:R-:W-:Y:S01]  /*4fd0*/  PRMT R7, R11, 0x9910, RZ ;  /* 0x000099100b077816 */ /* 0x001fe200000000ff */
[----:B------:R0:W-:Y:S03]  /*4fe0*/  @!P2 SYNCS.ARRIVE.TRANS64 RZ, [R14+URZ], R9 ;  /* 0x000000090effa9a7 */ /* 0x0001e6000800003f */
[----:B------:R-:W-:-:S13]  /*4ff0*/  ISETP.NE.AND P1, PT, R7, 0x2, PT ;  /* 0x000000020700780c */ /* 0x000fda0003f25270 */
[----:B0-----:R-:W-:Y:S05]  /*5000*/  @P1 BRA `(.L_x_104) ;  /* 0x0000000000041947 */ /* 0x001fea0003800000 */
[----:B------:R-:W-:Y:S01]  /*5010*/  BPT.TRAP 0x1 ;  /* 0x000000040000795c */ /* 0x000fe20000300000 */
.L_x_104:
[----:B------:R-:W-:Y:S05]  /*5020*/  @P0 BRA `(.L_x_105) ;  /* 0x0000000000040947 */ /* 0x000fea0003800000 */
[----:B------:R-:W-:Y:S01]  /*5030*/  BPT.TRAP 0x1 ;  /* 0x000000040000795c */ /* 0x000fe20000300000 */
.L_x_105:
[--C-:B------:R-:W-:Y:S01]  /*5040*/  IMAD R7, R6, 0x2000, R21.reuse ;  /* 0x0000200006077824 */ /* 0x100fe200078e0215 */
[----:B------:R-:W-:Y:S01]  /*5050*/  R2UR UR9, R14 ;  /* 0x000000000e0972ca */ /* 0x000fe200000e0000 */
[----:B------:R-:W-:Y:S01]  /*5060*/  IMAD R21, R6, 0x1000, R21 ;  /* 0x0000100006157824 */ /* 0x000fe200078e0215 */
[----:B------:R-:W-:Y:S01]  /*5070*/  UIADD3 UR4, UP0, UR22, 0xf0, URZ ;  /* 0x000000f016047890 */ /* 0x000fe2000ff1e03f */
[----:B------:R-:W-:Y:S01]  /*5080*/  VIADD R4, R4, 0xffffffff ;  /* 0xffffffff04047836 */ /* 0x000fe20000000000 */
[----:B------:R-:W-:Y:S01]  /*5090*/  R2UR UR5, R7 ;  /* 0x00000000070572ca */ /* 0x000fe200000e0000 */
[----:B------:R-:W-:Y:S01]  /*50a0*/  UIADD3 UR24, UP1, UR22, 0x1f0, URZ ;  /* 0x000001f016187890 */ /* 0x000fe2000ff3e03f */
[----:B------:R-:W-:Y:S01]  /*50b0*/  R2UR UR8, R21 ;  /* 0x00000000150872ca */ /* 0x000fe200000e0000 */
[----:B------:R-:W-:Y:S01]  /*50c0*/  VIADD R6, R6, 0x1 ;  /* 0x0000000106067836 */ /* 0x000fe20000000000 */
[----:B------:R-:W-:Y:S01]  /*50d0*/  R2UR UR11, R18 ;  /* 0x00000000120b72ca */ /* 0x000fe200000e0000 */
[----:B------:R-:W-:Y:S01]  /*50e0*/  UIADD3.X UR25, URZ, UR23, URZ, UP1, !UPT ;  /* 0x000000173f197290 */ /* 0x000fe20008ffe43f */
[----:B------:R-:W-:Y:S01]  /*50f0*/  R2UR UR10, R20 ;  /* 0x00000000140a72ca */ /* 0x000fe200000e0000 */
[----:B------:R-:W-:Y:S01]  /*5100*/  UMOV UR6, 0x0 ;  /* 0x0000000000067882 */ /* 0x000fe20000000000 */
[----:B------:R-:W-:Y:S01]  /*5110*/  R2UR UR12, R8 ;  /* 0x00000000080c72ca */ /* 0x000fe200000e0000 */
[----:B------:R-:W-:Y:S01]  /*5120*/  UMOV UR7, 0x10000000 ;  /* 0x1000000000077882 */ /* 0x000fe20000000000 */
[----:B------:R-:W-:Y:S01]  /*5130*/  R2UR UR19, R15 ;  /* 0x000000000f1372ca */ /* 0x000fe200000e0000 */
[----:B------:R-:W-:Y:S01]  /*5140*/  VIADD R20, R20, 0x20 ;  /* 0x0000002014147836 */ /* 0x000fe20000000000 */
[----:B------:R-:W-:Y:S01]  /*5150*/  ISETP.GT.AND P3, PT, R4, 0x1, PT ;  /* 0x000000010400780c */ /* 0x000fe20003f64270 */
[----:B------:R-:W-:Y:S01]  /*5160*/  UIADD3 UR14, UR5, 0x200, URZ ;  /* 0x00000200050e7890 */ /* 0x000fe2000fffe03f */
[----:B------:R-:W-:Y:S01]  /*5170*/  ISETP.NE.AND P1, PT, R6, 0x12, PT ;  /* 0x000000120600780c */ /* 0x000fe20003f25270 */
[----:B------:R-:W-:-:S02]  /*5180*/  UIADD3.X UR5, URZ, UR23, URZ, UP0, !UPT ;  /* 0x000000173f057290 */ /* 0x000fc400087fe43f */
[----:B------:R-:W-:Y:S01]  /*5190*/  UIADD3 UR15, UR8, 0x24200, URZ ;  /* 0x00024200080f7890 */ /* 0x000fe2000fffe03f */
[----:B------:R-:W-:Y:S02]  /*51a0*/  SEL R14, RZ, 0x1, P1 ;  /* 0x00000001ff0e7807 */ /* 0x000fe40000800000 */
[----:B------:R-:W-:Y:S01]  /*51b0*/  UMOV UR8, UR14 ;  /* 0x0000000e00087c82 */ /* 0x000fe20008000000 */
[----:B------:R-:W-:Y:S02]  /*51c0*/  SEL R6, R6, RZ, P1 ;  /* 0x000000ff06067207 */ /* 0x000fe40000800000 */
[----:B------:R-:W-:Y:S01]  /*51d0*/  LOP3.LUT R5, R5, R14, RZ, 0x3c, !PT ;  /* 0x0000000e05057212 */ /* 0x000fe200078e3cff */
[----:B------:R0:W-:Y:S02]  /*51e0*/  UTMALDG.3D [UR8], [UR4], desc[UR6] ;  /* 0x00000608040075b4 */ /* 0x0001e40008011000 */
[----:B0-----:R-:W-:Y:S01]  /*51f0*/  UMOV UR8, UR15 ;  /* 0x0000000f00087c82 */ /* 0x001fe20008000000 */
[----:B------:R-:W-:-:S02]  /*5200*/  UMOV UR11, UR19 ;  /* 0x00000013000b7c82 */ /* 0x000fc40008000000 */
[----:B------:R0:W-:Y:S02]  /*5210*/  UTMALDG.3D [UR8], [UR24], desc[UR6] ;  /* 0x00000608180075b4 */ /* 0x0001e40008011000 */
[----:B0-----:R-:W-:Y:S05]  /*5220*/  @P3 BRA `(.L_x_106) ;  /* 0xfffffffc00483947 */ /* 0x001fea000383ffff */
.L_x_102:
[----:B------:R-:W-:Y:S05]  /*5230*/  BSYNC B1 ;  /* 0x0000000000017941 */ /* 0x000fea0003800000 */
.L_x_101:
[----:B------:R-:W-:Y:S01]  /*5240*/  LOP3.LUT P3, RZ, R13, 0xff, RZ, 0xc0, !PT ;  /* 0x000000ff0dff7812 */ /* 0x000fe2000786c0ff */
[----:B------:R-:W-:Y:S01]  /*5250*/  IMAD.IADD R12, R3, 0x1, R12 ;  /* 0x00000001030c7824 */ /* 0x000fe200078e020c */
[----:B------:R-:W-:Y:S01]  /*5260*/  IADD3 R16, P4, R16, UR20, RZ ;  /* 0x0000001410107c10 */ /* 0x000fe2000ff9e0ff */
[----:B------:R-:W-:Y:S01]  /*5270*/  ULDC.64 UR4, c[0x0][0x650] ;  /* 0x0001940000047ab9 */ /* 0x000fe20000000a00 */
[----:B------:R-:W-:Y:S01]  /*5280*/  BSSY B1, `(.L_x_107) ;  /* 0x000006a000017945 */ /* 0x000fe20003800000 */
[----:B------:R-:W-:Y:S01]  /*5290*/  IMAD.MOV.U32 R9, RZ, RZ, -0x1 ;  /* 0xffffffffff097424 */ /* 0x000fe200078e00ff */
[----:B------:R-:W-:Y:S01]  /*52a0*/  ISETP.GT.U32.AND P1, PT, R12, 0x11, PT ;  /* 0x000000110c00780c */ /* 0x000fe20003f24070 */
[----:B------:R-:W-:Y:S01]  /*52b0*/  IMAD.MOV.U32 R8, RZ, RZ, -0x1 ;  /* 0xffffffffff087424 */ /* 0x000fe200078e00ff */
[----:B------:R-:W-:Y:S02]  /*52c0*/  IADD3.X R17, R17, UR13, RZ, P4, !PT ;  /* 0x0000000d11117c10 */ /* 0x000fe4000a7fe4ff */
[----:B------:R-:W-:-:S02]  /*52d0*/  ISETP.LT.U32.AND P1, PT, R3, 0x12, P1 ;  /* 0x000000120300780c */ /* 0x000fc40000f21070 */
[----:B------:R-:W-:Y:S01]  /*52e0*/  PRMT R13, RZ, 0x7610, R13 ;  /* 0x00007610ff0d7816 */ /* 0x000fe2000000000d */
[----:B------:R-:W0:Y:S01]  /*52f0*/  @P3 S2R R5, SR_CgaCtaId ;  /* 0x0000000000053919 */ /* 0x000e220000008800 */
[----:B------:R-:W-:-:S04]  /*5300*/  @P3 MOV R4, 0x400 ;  /* 0x0000040000043802 */ /* 0x000fc80000000f00 */
[----:B0-----:R-:W-:Y:S01]  /*5310*/  @P3 LEA R6, R5, R4, 0x18 ;  /* 0x0000000405063211 */ /* 0x001fe200078ec0ff */
[----:B------:R-:W-:-:S03]  /*5320*/  IMAD.WIDE.U32 R4, R12, 0x38e38e39, RZ ;  /* 0x38e38e390c047825 */ /* 0x000fc600078e00ff */
[----:B------:R0:W-:Y:S01]  /*5330*/  @P3 SYNCS.ARRIVE.TRANS64.A1T0 RZ, [R6+URZ+0x138], RZ ;  /* 0x000138ff06ff39a7 */ /* 0x0001e2000810003f */
[----:B------:R-:W-:Y:S02]  /*5340*/  ISETP.GE.U32.AND P3, PT, R3, 0x12, PT ;  /* 0x000000120300780c */ /* 0x000fe40003f66070 */
[----:B------:R-:W-:Y:S02]  /*5350*/  SHF.R.U32.HI R7, RZ, 0x2, R5 ;  /* 0x00000002ff077819 */ /* 0x000fe40000011605 */
[----:B------:R-:W-:Y:S02]  /*5360*/  SEL R5, RZ, 0x1, !P1 ;  /* 0x00000001ff057807 */ /* 0x000fe40004800000 */
[----:B------:R-:W-:Y:S01]  /*5370*/  ISETP.GE.U32.AND P1, PT, R16, UR4, PT ;  /* 0x0000000410007c0c */ /* 0x000fe2000bf26070 */
[----:B------:R-:W-:Y:S01]  /*5380*/  IMAD R12, R7, -0x12, R12 ;  /* 0xffffffee070c7824 */ /* 0x000fe200078e020c */
[----:B------:R-:W-:Y:S02]  /*5390*/  LOP3.LUT R0, R0, R5, RZ, 0x3c, !PT ;  /* 0x0000000500007212 */ /* 0x000fe400078e3cff */
[----:B------:R-:W-:-:S02]  /*53a0*/  ISETP.GE.U32.AND.EX P1, PT, R17, UR5, PT, P1 ;  /* 0x0000000511007c0c */ /* 0x000fc4000bf26110 */
[----:B------:R-:W-:Y:S02]  /*53b0*/  PRMT R4, RZ, 0x7610, R4 ;  /* 0x00007610ff047816 */ /* 0x000fe40000000004 */
[----:B------:R-:W-:Y:S01]  /*53c0*/  @P3 LOP3.LUT R0, R0, 0x1, R7, 0x78, !PT ;  /* 0x0000000100003812 */ /* 0x000fe200078e7807 */
[----:B------:R-:W-:-:S08]  /*53d0*/  IMAD.MOV.U32 R7, RZ, RZ, -0x1 ;  /* 0xffffffffff077424 */ /* 0x000fd000078e00ff */
[----:B0-----:R-:W-:Y:S05]  /*53e0*/  @P1 BRA `(.L_x_108) ;  /* 0x00000004004c1947 */ /* 0x001fea0003800000 */
[----:B------:R-:W-:Y:S01]  /*53f0*/  ULDC.64 UR4, c[0x0][0x628] ;  /* 0x00018a0000047ab9 */ /* 0x000fe20000000a00 */
[----:B------:R-:W0:Y:S01]  /*5400*/  S2R R15, SR_CTAID.X ;  /* 0x00000000000f7919 */ /* 0x000e220000002500 */
[----:B------:R-:W-:Y:S01]  /*5410*/  ISETP.NE.U32.AND P1, PT, RZ, UR4, PT ;  /* 0x00000004ff007c0c */ /* 0x000fe2000bf25070 */
[----:B------:R-:W-:Y:S01]  /*5420*/  ULDC UR7, c[0x0][0x630] ;  /* 0x00018c0000077ab9 */ /* 0x000fe20000000800 */
[----:B------:R-:W-:Y:S01]  /*5430*/  IMAD.MOV.U32 R4, RZ, RZ, R16 ;  /* 0x000000ffff047224 */ /* 0x000fe200078e0010 */
[----:B------:R-:W1:Y:S01]  /*5440*/  S2R R14, SR_CTAID.Y ;  /* 0x00000000000e7919 */ /* 0x000e620000002600 */
[----:B------:R-:W-:Y:S01]  /*5450*/  ISETP.NE.AND.EX P1, PT, RZ, UR5, PT, P1 ;  /* 0x00000005ff007c0c */ /* 0x000fe2000bf25310 */
[----:B------:R-:W-:-:S12]  /*5460*/  IMAD.MOV.U32 R5, RZ, RZ, R17 ;  /* 0x000000ffff057224 */ /* 0x000fd800078e0011 */
[----:B------:R-:W-:Y:S05]  /*5470*/  @!P1 BRA `(.L_x_109) ;  /* 0x0000000000289947 */ /* 0x000fea0003800000 */
[----:B------:R-:W-:Y:S02]  /*5480*/  ULDC UR6, c[0x0][0x634] ;  /* 0x00018d0000067ab9 */ /* 0x000fe40000000800 */
[----:B------:R-:W-:-:S05]  /*5490*/  IADD3 R9, P1, R16, UR6, RZ ;  /* 0x0000000610097c10 */ /* 0x000fca000ff3e0ff */
[----:B------:R-:W-:-:S04]  /*54a0*/  IMAD.X R21, RZ, RZ, R17, P1 ;  /* 0x000000ffff157224 */ /* 0x000fc800008e0611 */
[----:B------:R-:W-:-:S04]  /*54b0*/  IMAD.WIDE.U32 R6, R21, UR4, RZ ;  /* 0x0000000415067c25 */ /* 0x000fc8000f8e00ff */
[----:B------:R-:W-:-:S04]  /*54c0*/  IMAD.WIDE.U32 R6, P1, R9, UR5, R6 ;  /* 0x0000000509067c25 */ /* 0x000fc8000f820006 */
[----:B------:R-:W-:-:S04]  /*54d0*/  IMAD.WIDE.U32 R8, R9, UR4, RZ ;  /* 0x0000000409087c25 */ /* 0x000fc8000f8e00ff */
[----:B------:R-:W-:Y:S01]  /*54e0*/  IMAD.X R5, RZ, RZ, RZ, P1 ;  /* 0x000000ffff057224 */ /* 0x000fe200008e06ff */
[----:B------:R-:W-:Y:S01]  /*54f0*/  IADD3 RZ, P1, R9, R6, RZ ;  /* 0x0000000609ff7210 */ /* 0x000fe20007f3e0ff */
[----:B------:R-:W-:-:S04]  /*5500*/  IMAD.MOV.U32 R4, RZ, RZ, R7 ;  /* 0x000000ffff047224 */ /* 0x000fc800078e0007 */
[----:B------:R-:W-:-:S08]  /*5510*/  IMAD.WIDE.U32.X R4, R21, UR5, R4, P1 ;  /* 0x0000000515047c25 */ /* 0x000fd000088e0404 */
.L_x_109:
[--C-:B------:R-:W-:Y:S01]  /*5520*/  SHF.R.U64 R8, R4, UR7, R5.reuse ;  /* 0x0000000704087c19 */ /* 0x100fe20008001205 */
[----:B------:R-:W-:Y:S01]  /*5530*/  ULDC.64 UR4, c[0x0][0x620] ;  /* 0x0001880000047ab9 */ /* 0x000fe20000000a00 */
[----:B------:R-:W-:Y:S01]  /*5540*/  SHF.R.U32.HI R4, RZ, UR7, R5 ;  /* 0x00000007ff047c19 */ /* 0x000fe20008011605 */
[----:B------:R-:W2:Y:S01]  /*5550*/  LDC R24, c[0x0][0x144] ;  /* 0x00005100ff187b82 */ /* 0x000ea20000000800 */
[----:B------:R-:W-:Y:S01]  /*5560*/  IADD3 R7, P1, RZ, -R8, RZ ;  /* 0x80000008ff077210 */ /* 0x000fe20007f3e0ff */
[----:B------:R-:W-:Y:S01]  /*5570*/  ULDC.64 UR8, c[0x0][0x640] ;  /* 0x0001900000087ab9 */ /* 0x000fe20000000a00 */
[----:B0-----:R-:W-:Y:S01]  /*5580*/  I2FP.F32.U32 R9, R15 ;  /* 0x0000000f00097245 */ /* 0x001fe20000201000 */
[----:B------:R-:W-:Y:S02]  /*5590*/  ULDC UR6, c[0x0][0x608] ;  /* 0x0001820000067ab9 */ /* 0x000fe40000000800 */
[----:B------:R-:W-:Y:S01]  /*55a0*/  IMAD.X R4, RZ, RZ, ~R4, P1 ;  /* 0x000000ffff047224 */ /* 0x000fe200008e0e04 */
[----:B------:R-:W-:Y:S01]  /*55b0*/  ISETP.NE.U32.AND P1, PT, RZ, UR8, PT ;  /* 0x00000008ff007c0c */ /* 0x000fe2000bf25070 */
[----:B------:R-:W0:Y:S02]  /*55c0*/  LDC R21, c[0x0][0x148] ;  /* 0x00005200ff157b82 */ /* 0x000e240000000800 */
[----:B------:R-:W-:Y:S01]  /*55d0*/  IMAD R6, R4, UR4, RZ ;  /* 0x0000000404067c24 */ /* 0x000fe2000f8e02ff */
[----:B------:R-:W-:Y:S01]  /*55e0*/  ISETP.NE.AND.EX P1, PT, RZ, UR9, PT, P1 ;  /* 0x00000009ff007c0c */ /* 0x000fe2000bf25310 */
[----:B------:R-:W-:Y:S01]  /*55f0*/  IMAD.WIDE.U32 R4, R7, UR4, R16 ;  /* 0x0000000407047c25 */ /* 0x000fe2000f8e0010 */
[----:B------:R-:W-:-:S03]  /*5600*/  ULDC UR4, c[0x0][0x150] ;  /* 0x0000540000047ab9 */ /* 0x000fc60000000800 */
[----:B------:R-:W-:Y:S02]  /*5610*/  IMAD R7, R7, UR5, R6 ;  /* 0x0000000507077c24 */ /* 0x000fe4000f8e0206 */
[----:B------:R-:W-:Y:S01]  /*5620*/  FMUL R6, R9, UR4 ;  /* 0x0000000409067c20 */ /* 0x000fe20008400000 */
[----:B------:R-:W-:Y:S01]  /*5630*/  ULDC UR4, c[0x0][0x618] ;  /* 0x0001860000047ab9 */ /* 0x000fe20000000800 */
[----:B------:R-:W-:Y:S01]  /*5640*/  ULDC UR5, c[0x0][0x154] ;  /* 0x0000550000057ab9 */ /* 0x000fe20000000800 */
[----:B------:R-:W-:-:S03]  /*5650*/  IMAD.IADD R5, R5, 0x1, R7 ;  /* 0x0000000105057824 */ /* 0x000fc600078e0207 */
[----:B------:R-:W3:Y:S02]  /*5660*/  F2I.U32.TRUNC.NTZ R6, R6 ;  /* 0x0000000600067305 */ /* 0x000ee4000020f000 */
[----:B------:R-:W-:Y:S02]  /*5670*/  SHF.R.U64 R9, R4, UR4, R5 ;  /* 0x0000000404097c19 */ /* 0x000fe40008001205 */
[----:B-1----:R-:W-:-:S05]  /*5680*/  I2FP.F32.U32 R4, R14 ;  /* 0x0000000e00047245 */ /* 0x002fca0000201000 */
[----:B------:R-:W-:Y:S01]  /*5690*/  FMUL R22, R4, UR5 ;  /* 0x0000000504167c20 */ /* 0x000fe20008400000 */
[----:B------:R-:W-:Y:S01]  /*56a0*/  SHF.R.U32.HI R4, RZ, UR4, R5 ;  /* 0x00000004ff047c19 */ /* 0x000fe20008011605 */
[----:B------:R-:W-:-:S03]  /*56b0*/  ULDC UR4, c[0x0][0x658] ;  /* 0x0001960000047ab9 */ /* 0x000fc60000000800 */
[--C-:B------:R-:W-:Y:S01]  /*56c0*/  SHF.R.U64 R20, R9, UR6, R4.reuse ;  /* 0x0000000609147c19 */ /* 0x100fe20008001204 */
[----:B------:R-:W1:Y:S01]  /*56d0*/  F2I.U32.TRUNC.NTZ R22, R22 ;  /* 0x0000001600167305 */ /* 0x000e62000020f000 */
[----:B------:R-:W-:Y:S01]  /*56e0*/  SHF.R.U32.HI R5, RZ, UR6, R4 ;  /* 0x00000006ff057c19 */ /* 0x000fe20008011604 */
[----:B---3--:R-:W-:-:S03]  /*56f0*/  IMAD.MOV R6, RZ, RZ, -R6 ;  /* 0x000000ffff067224 */ /* 0x008fc600078e0a06 */
[----:B------:R-:W-:Y:S01]  /*5700*/  SHF.R.U64 R18, R20, UR4, R5 ;  /* 0x0000000414127c19 */ /* 0x000fe20008001205 */
[----:B--2---:R-:W-:Y:S01]  /*5710*/  IMAD R15, R24, R6, R15 ;  /* 0x00000006180f7224 */ /* 0x004fe200078e020f */
[----:B------:R-:W-:-:S03]  /*5720*/  SHF.R.U32.HI R23, RZ, UR4, R5 ;  /* 0x00000004ff177c19 */ /* 0x000fc60008011605 */
[----:B------:R-:W-:Y:S02]  /*5730*/  IMAD.MOV.U32 R4, RZ, RZ, R18 ;  /* 0x000000ffff047224 */ /* 0x000fe400078e0012 */
[----:B------:R-:W-:Y:S01]  /*5740*/  IMAD.MOV.U32 R5, RZ, RZ, R23 ;  /* 0x000000ffff057224 */ /* 0x000fe200078e0017 */
[----:B-1----:R-:W-:Y:S06]  /*5750*/  @!P1 BRA `(.L_x_110) ;  /* 0x0000000000289947 */ /* 0x002fec0003800000 */
[----:B------:R-:W-:Y:S02]  /*5760*/  ULDC UR4, c[0x0][0x64c] ;  /* 0x0001930000047ab9 */ /* 0x000fe40000000800 */
[----:B------:R-:W-:-:S05]  /*5770*/  IADD3 R5, P1, R18, UR4, RZ ;  /* 0x0000000412057c10 */ /* 0x000fca000ff3e0ff */
[----:B------:R-:W-:-:S04]  /*5780*/  IMAD.X R23, RZ, RZ, R23, P1 ;  /* 0x000000ffff177224 */ /* 0x000fc800008e0617 */
[----:B------:R-:W-:-:S04]  /*5790*/  IMAD.WIDE.U32 R6, R23, UR8, RZ ;  /* 0x0000000817067c25 */ /* 0x000fc8000f8e00ff */
[----:B------:R-:W-:-:S04]  /*57a0*/  IMAD.WIDE.U32 R6, P1, R5, UR9, R6 ;  /* 0x0000000905067c25 */ /* 0x000fc8000f820006 */
[----:B------:R-:W-:-:S04]  /*57b0*/  IMAD.WIDE.U32 R4, R5, UR8, RZ ;  /* 0x0000000805047c25 */ /* 0x000fc8000f8e00ff */
[----:B------:R-:W-:Y:S01]  /*57c0*/  IMAD.MOV.U32 R4, RZ, RZ, R7 ;  /* 0x000000ffff047224 */ /* 0x000fe200078e0007 */
[----:B------:R-:W-:Y:S01]  /*57d0*/  IADD3 RZ, P3, R5, R6, RZ ;  /* 0x0000000605ff7210 */ /* 0x000fe20007f7e0ff */
[----:B------:R-:W-:-:S04]  /*57e0*/  IMAD.X R5, RZ, RZ, RZ, P1 ;  /* 0x000000ffff057224 */ /* 0x000fc800008e06ff */
[----:B------:R-:W-:-:S08]  /*57f0*/  IMAD.WIDE.U32.X R4, R23, UR9, R4, P3 ;  /* 0x0000000917047c25 */ /* 0x000fd000098e0404 */
.L_x_110:
[----:B------:R-:W-:Y:S01]  /*5800*/  ISETP.NE.AND P1, PT, R2, 0x1, PT ;  /* 0x000000010200780c */ /* 0x000fe20003f25270 */
[----:B------:R-:W-:Y:S01]  /*5810*/  ULDC UR4, c[0x0][0x648] ;  /* 0x0001920000047ab9 */ /* 0x000fe20000000800 */
[----:B------:R-:W-:Y:S01]  /*5820*/  LOP3.LUT R20, R20, UR17, RZ, 0xc0, !PT ;  /* 0x0000001114147c12 */ /* 0x000fe2000f8ec0ff */
[----:B------:R-:W-:Y:S01]  /*5830*/  IMAD.MOV R22, RZ, RZ, -R22 ;  /* 0x000000ffff167224 */ /* 0x000fe200078e0a16 */
[----:B------:R-:W-:Y:S01]  /*5840*/  SHF.R.U64 R5, R4, UR4, R5 ;  /* 0x0000000404057c19 */ /* 0x000fe20008001205 */
[----:B------:R-:W-:Y:S01]  /*5850*/  ULDC UR4, c[0x0][0x638] ;  /* 0x00018e0000047ab9 */ /* 0x000fe20000000800 */
[----:B------:R-:W-:Y:S01]  /*5860*/  LOP3.LUT R9, R9, UR16, RZ, 0xc0, !PT ;  /* 0x0000001009097c12 */ /* 0x000fe2000f8ec0ff */
[----:B------:R-:W-:Y:S01]  /*5870*/  ULDC UR5, c[0x0][0x610] ;  /* 0x0001840000057ab9 */ /* 0x000fe20000000800 */
[----:B------:R-:W-:Y:S02]  /*5880*/  IMAD.MOV.U32 R4, RZ, RZ, 0x1 ;  /* 0x00000001ff047424 */ /* 0x000fe400078e00ff */
[----:B------:R-:W-:-:S02]  /*5890*/  IMAD.MOV R7, RZ, RZ, -R5 ;  /* 0x000000ffff077224 */ /* 0x000fc400078e0a05 */
[----:B------:R-:W-:Y:S02]  /*58a0*/  IMAD R20, R5, UR18, R20 ;  /* 0x0000001205147c24 */ /* 0x000fe4000f8e0214 */
[----:B0-----:R-:W-:Y:S02]  /*58b0*/  @P1 IMAD R15, R21, R22, R14 ;  /* 0x00000016150f1224 */ /* 0x001fe400078e020e */
[----:B------:R-:W-:Y:S01]  /*58c0*/  IMAD R18, R7, UR4, R18 ;  /* 0x0000000407127c24 */ /* 0x000fe2000f8e0212 */
[----:B------:R-:W-:Y:S01]  /*58d0*/  ULDC UR4, c[0x0][0x600] ;  /* 0x0001800000047ab9 */ /* 0x000fe20000000800 */
[----:B------:R-:W-:Y:S02]  /*58e0*/  IMAD R15, R20, UR5, R15 ;  /* 0x00000005140f7c24 */ /* 0x000fe4000f8e020f */
[----:B------:R-:W-:-:S05]  /*58f0*/  IMAD R18, R18, UR4, R9 ;  /* 0x0000000412127c24 */ /* 0x000fca000f8e0209 */
[----:B------:R-:W-:Y:S02]  /*5900*/  SEL R9, R18, R15, !P1 ;  /* 0x0000000f12097207 */ /* 0x000fe40004800000 */
[----:B------:R-:W-:-:S07]  /*5910*/  SEL R7, R15, R18, !P1 ;  /* 0x000000120f077207 */ /* 0x000fce0004800000 */
.L_x_108:
[----:B------:R-:W-:Y:S05]  /*5920*/  BSYNC B1 ;  /* 0x0000000000017941 */ /* 0x000fea0003800000 */
.L_x_107:
[----:B------:R-:W-:-:S13]  /*5930*/  LOP3.LUT P1, RZ, R4, 0xff, RZ, 0xc0, !PT ;  /* 0x000000ff04ff7812 */ /* 0x000fda000782c0ff */
[----:B------:R-:W-:Y:S05]  /*5940*/  @P1 BRA `(.L_x_111) ;  /* 0xfffffff4004c1947 */ /* 0x000fea000383ffff */
[----:B------:R-:W-:Y:S05]  /*5950*/  BSYNC B0 ;  /* 0x0000000000007941 */ /* 0x000fea0003800000 */
.L_x_99:
[----:B------:R-:W-:-:S03]  /*5960*/  UMOV UR4, 0xffffffff ;  /* 0xffffffff00047882 */ /* 0x000fc60000000000 */
[----:B------:R-:W-:Y:S05]  /*5970*/  BRA.DIV UR4, `(.L_x_112) ;  /* 0x0000000e04107947 */ /* 0x000fea000b800000 */
[----:B------:R-:W-:-:S13]  /*5980*/  ELECT P6, URZ, PT ;  /* 0x00000000003f782f */ /* 0x000fda00038c0000 */
.L_x_140:
[----:B------:R-:W-:Y:S04]  /*5990*/  BSSY B0, `(.L_x_113) ;  /* 0x00000a9000007945 */ /* 0x000fe80003800000 */
[----:B------:R-:W-:Y:S05]  /*59a0*/  @!P6 BRA `(.L_x_114) ;  /* 0x00000008009ce947 */ /* 0x000fea0003800000 */
[----:B------:R-:W-:-:S04]  /*59b0*/  LOP3.LUT R19, R19, 0x2, RZ, 0xfc, !PT ;  /* 0x0000000213137812 */ /* 0x000fc800078efcff */
[----:B------:R-:W-:-:S13]  /*59c0*/  ISETP.NE.AND P0, PT, R19, 0x3, PT ;  /* 0x000000031300780c */ /* 0x000fda0003f05270 */
[----:B------:R-:W-:Y:S05]  /*59d0*/  @!P0 BRA `(.L_x_115) ;  /* 0x0000000000048947 */ /* 0x000fea0003800000 */
[----:B------:R-:W-:Y:S01]  /*59e0*/  BPT.TRAP 0x1 ;  /* 0x000000040000795c */ /* 0x000fe20000300000 */
.L_x_115:
[----:B------:R-:W0:Y:S01]  /*59f0*/  S2R R3, SR_CgaCtaId ;  /* 0x0000000000037919 */ /* 0x000e220000008800 */
[----:B------:R-:W-:-:S04]  /*5a00*/  MOV R2, 0x400 ;  /* 0x0000040000027802 */ /* 0x000fc80000000f00 */
[----:B0-----:R-:W-:Y:S02]  /*5a10*/  LEA R3, R3, R2, 0x18 ;  /* 0x0000000203037211 */ /* 0x001fe400078ec0ff */
[----:B------:R-:W-:-:S03]  /*5a20*/  SHF.L.U32 R2, R0, 0x1f, RZ ;  /* 0x0000001f00027819 */ /* 0x000fc600000006ff */
[----:B------:R-:W-:-:S04]  /*5a30*/  VIADD R3, R3, 0x90 ;  /* 0x0000009003037836 */ /* 0x000fc80000000000 */
[C---:B------:R-:W-:Y:S02]  /*5a40*/  IMAD R7, R12.reuse, 0x8, R3 ;  /* 0x000000080c077824 */ /* 0x040fe400078e0203 */
[----:B------:R-:W-:Y:S02]  /*5a50*/  VIADD R12, R12, 0x1 ;  /* 0x000000010c0c7836 */ /* 0x000fe40000000000 */
[----:B------:R-:W0:Y:S03]  /*5a60*/  SYNCS.PHASECHK.TRANS64.TRYWAIT P0, [R7+URZ], R2 ;  /* 0x00000002070075a7 */ /* 0x000e26000800017f */
[----:B------:R-:W-:-:S04]  /*5a70*/  ISETP.NE.AND P1, PT, R12, 0x12, PT ;  /* 0x000000120c00780c */ /* 0x000fc80003f25270 */
[----:B------:R-:W-:Y:S02]  /*5a80*/  SEL R5, RZ, 0x1, P1 ;  /* 0x00000001ff057807 */ /* 0x000fe40000800000 */
[----:B------:R-:W-:Y:S02]  /*5a90*/  SEL R12, R12, RZ, P1 ;  /* 0x000000ff0c0c7207 */ /* 0x000fe40000800000 */
[----:B------:R-:W-:-:S03]  /*5aa0*/  LOP3.LUT R5, R0, R5, RZ, 0x3c, !PT ;  /* 0x0000000500057212 */ /* 0x000fc600078e3cff */
[----:B------:R-:W-:Y:S01]  /*5ab0*/  IMAD R9, R12, 0x8, R3 ;  /* 0x000000080c097824 */ /* 0x000fe200078e0203 */
[----:B------:R-:W-:Y:S01]  /*5ac0*/  SHF.L.U32 R4, R5, 0x1f, RZ ;  /* 0x0000001f05047819 */ /* 0x000fe200000006ff */
[----:B0-----:R-:W-:Y:S06]  /*5ad0*/  @!P0 BRA `(.L_x_116) ;  /* 0x0000000800d88947 */ /* 0x001fec0003800000 */
.L_x_141:
[----:B------:R-:W1:Y:S01]  /*5ae0*/  SYNCS.PHASECHK.TRANS64.TRYWAIT P0, [R9+URZ], R4 ;  /* 0x00000004090075a7 */ /* 0x000e62000800017f */
[----:B------:R-:W-:-:S05]  /*5af0*/  VIADD R0, R12, 0x1 ;  /* 0x000000010c007836 */ /* 0x000fca0000000000 */
[----:B------:R-:W-:-:S04]  /*5b00*/  ISETP.NE.AND P1, PT, R0, 0x12, PT ;  /* 0x000000120000780c */ /* 0x000fc80003f25270 */
[----:B0-----:R-:W-:Y:S02]  /*5b10*/  SEL R2, RZ, 0x1, P1 ;  /* 0x00000001ff027807 */ /* 0x001fe40000800000 */
[----:B------:R-:W-:Y:S02]  /*5b20*/  SEL R0, R0, RZ, P1 ;  /* 0x000000ff00007207 */ /* 0x000fe40000800000 */
[----:B------:R-:W-:-:S03]  /*5b30*/  LOP3.LUT R7, R5, R2, RZ, 0x3c, !PT ;  /* 0x0000000205077212 */ /* 0x000fc600078e3cff */
[----:B------:R-:W-:Y:S01]  /*5b40*/  IMAD R6, R0, 0x8, R3 ;  /* 0x0000000800067824 */ /* 0x000fe200078e0203 */
[----:B------:R-:W-:Y:S01]  /*5b50*/  SHF.L.U32 R5, R7, 0x1f, RZ ;  /* 0x0000001f07057819 */ /* 0x000fe200000006ff */
[----:B-1----:R-:W-:Y:S06]  /*5b60*/  @!P0 BRA `(.L_x_117) ;  /* 0x0000000800c88947 */ /* 0x002fec0003800000 */
.L_x_142:
[----:B------:R-:W1:Y:S01]  /*5b70*/  SYNCS.PHASECHK.TRANS64.TRYWAIT P0, [R6+URZ], R5 ;  /* 0x00000005060075a7 */ /* 0x000e62000800017f */
[----:B------:R-:W-:-:S05]  /*5b80*/  VIADD R0, R0, 0x1 ;  /* 0x0000000100007836 */ /* 0x000fca0000000000 */
[----:B------:R-:W-:-:S04]  /*5b90*/  ISETP.NE.AND P1, PT, R0, 0x12, PT ;  /* 0x000000120000780c */ /* 0x000fc80003f25270 */
[----:B------:R-:W-:Y:S02]  /*5ba0*/  SEL R2, RZ, 0x1, P1 ;  /* 0x00000001ff027807 */ /* 0x000fe40000800000 */
[----:B------:R-:W-:Y:S02]  /*5bb0*/  SEL R0, R0, RZ, P1 ;  /* 0x000000ff00007207 */ /* 0x000fe40000800000 */
[----:B------:R-:W-:-:S03]  /*5bc0*/  LOP3.LUT R7, R7, R2, RZ, 0x3c, !PT ;  /* 0x0000000207077212 */ /* 0x000fc600078e3cff */
[----:B0-----:R-:W-:Y:S01]  /*5bd0*/  IMAD R9, R0, 0x8, R3 ;  /* 0x0000000800097824 */ /* 0x001fe200078e0203 */
[----:B------:R-:W-:Y:S01]  /*5be0*/  SHF.L.U32 R4, R7, 0x1f, RZ ;  /* 0x0000001f07047819 */ /* 0x000fe200000006ff */
[----:B-1----:R-:W-:Y:S06]  /*5bf0*/  @!P0 BRA `(.L_x_118) ;  /* 0x0000000800b88947 */ /* 0x002fec0003800000 */
.L_x_143:
        /* <DEDUP_REMOVED lines=9> */
.L_x_144:
        /* <DEDUP_REMOVED lines=9> */
.L_x_145:
        /* <DEDUP_REMOVED lines=9> */
.L_x_146:
        /* <DEDUP_REMOVED lines=9> */
.L_x_147:
        /* <DEDUP_REMOVED lines=9> */
.L_x_148:
        /* <DEDUP_REMOVED lines=9> */
.L_x_149:
        /* <DEDUP_REMOVED lines=9> */
.L_x_150:
        /* <DEDUP_REMOVED lines=9> */
.L_x_151:
        /* <DEDUP_REMOVED lines=9> */
.L_x_152:
        /* <DEDUP_REMOVED lines=9> */
.L_x_153:
        /* <DEDUP_REMOVED lines=9> */
.L_x_154:
        /* <DEDUP_REMOVED lines=9> */
.L_x_155:
        /* <DEDUP_REMOVED lines=9> */
.L_x_156:
[----:B------:R-:W1:Y:S01]  /*6350*/  SYNCS.PHASECHK.TRANS64.TRYWAIT P0, [R6+URZ], R5 ;  /* 0x00000005060075a7 */ /* 0x000e62000800017f */
[----:B------:R-:W-:-:S05]  /*6360*/  VIADD R0, R0, 0x1 ;  /* 0x0000000100007836 */ /* 0x000fca0000000000 */
[----:B------:R-:W-:-:S04]  /*6370*/  ISETP.NE.AND P1, PT, R0, 0x12, PT ;  /* 0x000000120000780c */ /* 0x000fc80003f25270 */
[----:B------:R-:W-:Y:S02]  /*6380*/  SEL R2, RZ, 0x1, P1 ;  /* 0x00000001ff027807 */ /* 0x000fe40000800000 */
[----:B------:R-:W-:Y:S02]  /*6390*/  SEL R0, R0, RZ, P1 ;  /* 0x000000ff00007207 */ /* 0x000fe40000800000 */
[----:B------:R-:W-:Y:S01]  /*63a0*/  LOP3.LUT R2, R7, R2, RZ, 0x3c, !PT ;  /* 0x0000000207027212 */ /* 0x000fe200078e3cff */
[----:B-1----:R-:W-:Y:S06]  /*63b0*/  @!P0 BRA `(.L_x_132) ;  /* 0x0000000400e08947 */ /* 0x002fec0003800000 */
.L_x_157:
[----:B------:R-:W-:Y:S01]  /*63c0*/  IMAD R3, R0, 0x8, R3 ;  /* 0x0000000800037824 */ /* 0x000fe200078e0203 */
[----:B------:R-:W-:-:S07]  /*63d0*/  SHF.L.U32 R0, R2, 0x1f, RZ ;  /* 0x0000001f02007819 */ /* 0x000fce00000006ff */
.L_x_133:
[----:B--2---:R2:W3:Y:S02]  /*63e0*/  SYNCS.PHASECHK.TRANS64.TRYWAIT P0, [R3+URZ], R0 ;  /* 0x00000000030075a7 */ /* 0x0044e4000800017f */
[----:B---3--:R-:W-:Y:S05]  /*63f0*/  @!P0 NANOSLEEP.SYNCS 0x989680 ;  /* 0x009896800000895d */ /* 0x008fea0003900000 */
[----:B------:R-:W3:Y:S02]  /*6400*/  @!P0 SYNCS.PHASECHK.TRANS64 P0, [R3+URZ], R0 ;  /* 0x00000000030085a7 */ /* 0x000ee4000800007f */
[----:B---3--:R-:W-:Y:S05]  /*6410*/  @!P0 BRA `(.L_x_133) ;  /* 0xfffffffc00f08947 */ /* 0x008fea000383ffff */
.L_x_114:
[----:B------:R-:W-:Y:S05]  /*6420*/  BSYNC B0 ;  /* 0x0000000000007941 */ /* 0x000fea0003800000 */
.L_x_113:
[----:B------:R-:W-:Y:S05]  /*6430*/  EXIT ;  /* 0x000000000000794d */ /* 0x000fea0003800000 */
.L_x_18:
[----:B---3--:R3:W4:Y:S02]  /*6440*/  SYNCS.PHASECHK.TRANS64.TRYWAIT P1, [R3+URZ], R0 ;  /* 0x00000000030075a7 */ /* 0x008724000802017f */
[----:B----4-:R-:W-:Y:S05]  /*6450*/  @!P1 NANOSLEEP.SYNCS 0x989680 ;  /* 0x009896800000995d */ /* 0x010fea0003900000 */
[----:B------:R-:W4:Y:S02]  /*6460*/  @!P1 SYNCS.PHASECHK.TRANS64 P1, [R3+URZ], R0 ;  /* 0x00000000030095a7 */ /* 0x000f24000802007f */
[----:B----4-:R-:W-:Y:S05]  /*6470*/  @!P1 BRA `(.L_x_18) ;  /* 0xfffffffc00f09947 */ /* 0x010fea000383ffff */
[----:B------:R-:W-:Y:S05]  /*6480*/  BRA `(.L_x_17) ;  /* 0xffffffac00dc7947 */ /* 0x000fea000383ffff */
.L_x_23:
[----:B-1----:R-:W-:-:S04]  /*6490*/  IMAD.U32 R4, RZ, RZ, UR4 ;  /* 0x00000004ff047e24 */ /* 0x002fc8000f8e00ff */
[----:B------:R1:W2:Y:S03]  /*64a0*/  SYNCS.PHASECHK.TRANS64.TRYWAIT P1, [R4+URZ], R3 ;  /* 0x00000003040075a7 */ /* 0x0002a6000802017f */
[----:B--2---:R-:W-:Y:S05]  /*64b0*/  @!P1 NANOSLEEP.SYNCS 0x989680 ;  /* 0x009896800000995d */ /* 0x004fea0003900000 */
[----:B------:R-:W2:Y:S02]  /*64c0*/  @!P1 SYNCS.PHASECHK.TRANS64 P1, [R4+URZ], R3 ;  /* 0x00000003040095a7 */ /* 0x000ea4000802007f */
[----:B--2---:R-:W-:Y:S05]  /*64d0*/  @!P1 BRA `(.L_x_23) ;  /* 0xfffffffc00ec9947 */ /* 0x004fea000383ffff */
[----:B------:R-:W-:Y:S05]  /*64e0*/  BRA `(.L_x_22) ;  /* 0xffffffb0007c7947 */ /* 0x000fea000383ffff */
.L_x_100:
[----:B------:R-:W-:Y:S01]  /*64f0*/  BSSY B1, `(.L_x_134) ;  /* 0x0000006000017945 */ /* 0x000fe20003800000 */
[----:B------:R-:W-:-:S07]  /*6500*/  IMAD.MOV.U32 R15, RZ, RZ, -0x1 ;  /* 0xffffffffff0f7424 */ /* 0x000fce00078e00ff */
[----:B------:R-:W-:Y:S05]  /*6510*/  WARPSYNC.COLLECTIVE R15, `(.L_x_135) ;  /* 0x000000000f0c7348 */ /* 0x000fea0003c00000 */
[----:B------:R-:W-:Y:S02]  /*6520*/  ELECT P6, UR62, PT ;  /* 0x00000000003e782f */ /* 0x000fe400038c0000 */
[----:B------:R-:W-:Y:S01]  /*6530*/  MOV R14, UR62 ;  /* 0x0000003e000e7c02 */ /* 0x000fe20008000f00 */
[----:B------:R-:W-:Y:S10]  /*6540*/  ENDCOLLECTIVE ;  /* 0x000000000000791b */ /* 0x000ff40003800000 */
.L_x_135:
[----:B------:R-:W-:Y:S05]  /*6550*/  BSYNC B1 ;  /* 0x0000000000017941 */ /* 0x000fea0003800000 */
.L_x_134:
[----:B------:R-:W-:Y:S05]  /*6560*/  BRA `(.L_x_136) ;  /* 0xffffffe800507947 */ /* 0x000fea000383ffff */
.L_x_103:
[----:B0-----:R0:W1:Y:S02]  /*6570*/  SYNCS.PHASECHK.TRANS64.TRYWAIT P1, [R14+URZ+0x90], R7 ;  /* 0x000090070e0075a7 */ /* 0x001064000802017f */
[----:B-1----:R-:W-:Y:S05]  /*6580*/  @!P1 NANOSLEEP.SYNCS 0x989680 ;  /* 0x009896800000995d */ /* 0x002fea0003900000 */
[----:B------:R-:W1:Y:S02]  /*6590*/  @!P1 SYNCS.PHASECHK.TRANS64 P1, [R14+URZ+0x90], R7 ;  /* 0x000090070e0095a7 */ /* 0x000e64000802007f */
[----:B-1----:R-:W-:Y:S05]  /*65a0*/  @!P1 BRA `(.L_x_103) ;  /* 0xfffffffc00f09947 */ /* 0x002fea000383ffff */
[----:B------:R-:W-:Y:S05]  /*65b0*/  BRA `(.L_x_137) ;  /* 0xffffffe800847947 */ /* 0x000fea000383ffff */
.L_x_112:
[----:B------:R-:W-:Y:S01]  /*65c0*/  BSSY B0, `(.L_x_138) ;  /* 0x0000006000007945 */ /* 0x000fe20003800000 */
[----:B------:R-:W-:-:S07]  /*65d0*/  IMAD.MOV.U32 R15, RZ, RZ, -0x1 ;  /* 0xffffffffff0f7424 */ /* 0x000fce00078e00ff */
[----:B------:R-:W-:Y:S05]  /*65e0*/  WARPSYNC.COLLECTIVE R15, `(.L_x_139) ;  /* 0x000000000f0c7348 */ /* 0x000fea0003c00000 */
[----:B------:R-:W-:Y:S02]  /*65f0*/  ELECT P6, UR62, PT ;  /* 0x00000000003e782f */ /* 0x000fe400038c0000 */
[----:B------:R-:W-:Y:S01]  /*6600*/  MOV R14, UR62 ;  /* 0x0000003e000e7c02 */ /* 0x000fe20008000f00 */
[----:B------:R-:W-:Y:S10]  /*6610*/  ENDCOLLECTIVE ;  /* 0x000000000000791b */ /* 0x000ff40003800000 */
.L_x_139:
[----:B------:R-:W-:Y:S05]  /*6620*/  BSYNC B0 ;  /* 0x0000000000007941 */ /* 0x000fea0003800000 */
.L_x_138:
[----:B------:R-:W-:Y:S05]  /*6630*/  BRA `(.L_x_140) ;  /* 0xfffffff000d47947 */ /* 0x000fea000383ffff */
.L_x_116:
[----:B0-----:R0:W1:Y:S02]  /*6640*/  SYNCS.PHASECHK.TRANS64.TRYWAIT P0, [R7+URZ], R2 ;  /* 0x00000002070075a7 */ /* 0x001064000800017f */
[----:B-1----:R-:W-:Y:S05]  /*6650*/  @!P0 NANOSLEEP.SYNCS 0x989680 ;  /* 0x009896800000895d */ /* 0x002fea0003900000 */
[----:B------:R-:W1:Y:S02]  /*6660*/  @!P0 SYNCS.PHASECHK.TRANS64 P0, [R7+URZ], R2 ;  /* 0x00000002070085a7 */ /* 0x000e64000800007f */
[----:B-1----:R-:W-:Y:S05]  /*6670*/  @!P0 BRA `(.L_x_116) ;  /* 0xfffffffc00f08947 */ /* 0x002fea000383ffff */
[----:B------:R-:W-:Y:S05]  /*6680*/  BRA `(.L_x_141) ;  /* 0xfffffff400147947 */ /* 0x000fea000383ffff */
.L_x_117:
[----:B0-----:R0:W1:Y:S02]  /*6690*/  SYNCS.PHASECHK.TRANS64.TRYWAIT P0, [R9+URZ], R4 ;  /* 0x00000004090075a7 */ /* 0x001064000800017f */
[----:B-1----:R-:W-:Y:S05]  /*66a0*/  @!P0 NANOSLEEP.SYNCS 0x989680 ;  /* 0x009896800000895d */ /* 0x002fea0003900000 */
[----:B------:R-:W1:Y:S02]  /*66b0*/  @!P0 SYNCS.PHASECHK.TRANS64 P0, [R9+URZ], R4 ;  /* 0x00000004090085a7 */ /* 0x000e64000800007f */
[----:B-1----:R-:W-:Y:S05]  /*66c0*/  @!P0 BRA `(.L_x_117) ;  /* 0xfffffffc00f08947 */ /* 0x002fea000383ffff */
[----:B------:R-:W-:Y:S05]  /*66d0*/  BRA `(.L_x_142) ;  /* 0xfffffff400247947 */ /* 0x000fea000383ffff */
.L_x_118:
[----:B0-----:R0:W1:Y:S02]  /*66e0*/  SYNCS.PHASECHK.TRANS64.TRYWAIT P0, [R6+URZ], R5 ;  /* 0x00000005060075a7 */ /* 0x001064000800017f */
[----:B-1----:R-:W-:Y:S05]  /*66f0*/  @!P0 NANOSLEEP.SYNCS 0x989680 ;  /* 0x009896800000895d */ /* 0x002fea0003900000 */
[----:B------:R-:W1:Y:S02]  /*6700*/  @!P0 SYNCS.PHASECHK.TRANS64 P0, [R6+URZ], R5 ;  /* 0x00000005060085a7 */ /* 0x000e64000800007f */
[----:B-1----:R-:W-:Y:S05]  /*6710*/  @!P0 BRA `(.L_x_118) ;  /* 0xfffffffc00f08947 */ /* 0x002fea000383ffff */
[----:B------:R-:W-:Y:S05]  /*6720*/  BRA `(.L_x_143) ;  /* 0xfffffff400347947 */ /* 0x000fea000383ffff */
.L_x_119:
[----:B0-----:R0:W1:Y:S02]  /*6730*/  SYNCS.PHASECHK.TRANS64.TRYWAIT P0, [R9+URZ], R4 ;  /* 0x00000004090075a7 */ /* 0x001064000800017f */
[----:B-1----:R-:W-:Y:S05]  /*6740*/  @!P0 NANOSLEEP.SYNCS 0x989680 ;  /* 0x009896800000895d */ /* 0x002fea0003900000 */
[----:B------:R-:W1:Y:S02]  /*6750*/  @!P0 SYNCS.PHASECHK.TRANS64 P0, [R9+URZ], R4 ;  /* 0x00000004090085a7 */ /* 0x000e64000800007f */
[----:B-1----:R-:W-:Y:S05]  /*6760*/  @!P0 BRA `(.L_x_119) ;  /* 0xfffffffc00f08947 */ /* 0x002fea000383ffff */
[----:B------:R-:W-:Y:S05]  /*6770*/  BRA `(.L_x_144) ;  /* 0xfffffff400447947 */ /* 0x000fea000383ffff */
.L_x_120:
[----:B0-----:R0:W1:Y:S02]  /*6780*/  SYNCS.PHASECHK.TRANS64.TRYWAIT P0, [R6+URZ], R5 ;  /* 0x00000005060075a7 */ /* 0x001064000800017f */
[----:B-1----:R-:W-:Y:S05]  /*6790*/  @!P0 NANOSLEEP.SYNCS 0x989680 ;  /* 0x009896800000895d */ /* 0x002fea0003900000 */
[----:B------:R-:W1:Y:S02]  /*67a0*/  @!P0 SYNCS.PHASECHK.TRANS64 P0, [R6+URZ], R5 ;  /* 0x00000005060085a7 */ /* 0x000e64000800007f */
[----:B-1----:R-:W-:Y:S05]  /*67b0*/  @!P0 BRA `(.L_x_120) ;  /* 0xfffffffc00f08947 */ /* 0x002fea000383ffff */
[----:B------:R-:W-:Y:S05]  /*67c0*/  BRA `(.L_x_145) ;  /* 0xfffffff400547947 */ /* 0x000fea000383ffff */
.L_x_121:
[----:B0-----:R0:W1:Y:S02]  /*67d0*/  SYNCS.PHASECHK.TRANS64.TRYWAIT P0, [R9+URZ], R4 ;  /* 0x00000004090075a7 */ /* 0x001064000800017f */
[----:B-1----:R-:W-:Y:S05]  /*67e0*/  @!P0 NANOSLEEP.SYNCS 0x989680 ;  /* 0x009896800000895d */ /* 0x002fea0003900000 */
[----:B------:R-:W1:Y:S02]  /*67f0*/  @!P0 SYNCS.PHASECHK.TRANS64 P0, [R9+URZ], R4 ;  /* 0x00000004090085a7 */ /* 0x000e64000800007f */
[----:B-1----:R-:W-:Y:S05]  /*6800*/  @!P0 BRA `(.L_x_121) ;  /* 0xfffffffc00f08947 */ /* 0x002fea000383ffff */
[----:B------:R-:W-:Y:S05]  /*6810*/  BRA `(.L_x_146) ;  /* 0xfffffff400647947 */ /* 0x000fea000383ffff */
.L_x_122:
[----:B0-----:R0:W1:Y:S02]  /*6820*/  SYNCS.PHASECHK.TRANS64.TRYWAIT P0, [R6+URZ], R5 ;  /* 0x00000005060075a7 */ /* 0x001064000800017f */
[----:B-1----:R-:W-:Y:S05]  /*6830*/  @!P0 NANOSLEEP.SYNCS 0x989680 ;  /* 0x009896800000895d */ /* 0x002fea0003900000 */
[----:B------:R-:W1:Y:S02]  /*6840*/  @!P0 SYNCS.PHASECHK.TRANS64 P0, [R6+URZ], R5 ;  /* 0x00000005060085a7 */ /* 0x000e64000800007f */
[----:B-1----:R-:W-:Y:S05]  /*6850*/  @!P0 BRA `(.L_x_122) ;  /* 0xfffffffc00f08947 */ /* 0x002fea000383ffff */
[----:B------:R-:W-:Y:S05]  /*6860*/  BRA `(.L_x_147) ;  /* 0xfffffff400747947 */ /* 0x000fea000383ffff */
.L_x_123:
[----:B0-----:R0:W1:Y:S02]  /*6870*/  SYNCS.PHASECHK.TRANS64.TRYWAIT P0, [R9+URZ], R4 ;  /* 0x00000004090075a7 */ /* 0x001064000800017f */
[----:B-1----:R-:W-:Y:S05]  /*6880*/  @!P0 NANOSLEEP.SYNCS 0x989680 ;  /* 0x009896800000895d */ /* 0x002fea0003900000 */
[----:B------:R-:W1:Y:S02]  /*6890*/  @!P0 SYNCS.PHASECHK.TRANS64 P0, [R9+URZ], R4 ;  /* 0x00000004090085a7 */ /* 0x000e64000800007f */
[----:B-1----:R-:W-:Y:S05]  /*68a0*/  @!P0 BRA `(.L_x_123) ;  /* 0xfffffffc00f08947 */ /* 0x002fea000383ffff */
[----:B------:R-:W-:Y:S05]  /*68b0*/  BRA `(.L_x_148) ;  /* 0xfffffff400847947 */ /* 0x000fea000383ffff */
.L_x_124:
[----:B0-----:R0:W1:Y:S02]  /*68c0*/  SYNCS.PHASECHK.TRANS64.TRYWAIT P0, [R6+URZ], R5 ;  /* 0x00000005060075a7 */ /* 0x001064000800017f */
[----:B-1----:R-:W-:Y:S05]  /*68d0*/  @!P0 NANOSLEEP.SYNCS 0x989680 ;  /* 0x009896800000895d */ /* 0x002fea0003900000 */
[----:B------:R-:W1:Y:S02]  /*68e0*/  @!P0 SYNCS.PHASECHK.TRANS64 P0, [R6+URZ], R5 ;  /* 0x00000005060085a7 */ /* 0x000e64000800007f */
[----:B-1----:R-:W-:Y:S05]  /*68f0*/  @!P0 BRA `(.L_x_124) ;  /* 0xfffffffc00f08947 */ /* 0x002fea000383ffff */
[----:B------:R-:W-:Y:S05]  /*6900*/  BRA `(.L_x_149) ;  /* 0xfffffff400947947 */ /* 0x000fea000383ffff */
.L_x_125:
[----:B0-----:R0:W1:Y:S02]  /*6910*/  SYNCS.PHASECHK.TRANS64.TRYWAIT P0, [R9+URZ], R4 ;  /* 0x00000004090075a7 */ /* 0x001064000800017f */
[----:B-1----:R-:W-:Y:S05]  /*6920*/  @!P0 NANOSLEEP.SYNCS 0x989680 ;  /* 0x009896800000895d */ /* 0x002fea0003900000 */
[----:B------:R-:W1:Y:S02]  /*6930*/  @!P0 SYNCS.PHASECHK.TRANS64 P0, [R9+URZ], R4 ;  /* 0x00000004090085a7 */ /* 0x000e64000800007f */
[----:B-1----:R-:W-:Y:S05]  /*6940*/  @!P0 BRA `(.L_x_125) ;  /* 0xfffffffc00f08947 */ /* 0x002fea000383ffff */
[----:B------:R-:W-:Y:S05]  /*6950*/  BRA `(.L_x_150) ;  /* 0xfffffff400a47947 */ /* 0x000fea000383ffff */
.L_x_126:
[----:B0-----:R0:W1:Y:S02]  /*6960*/  SYNCS.PHASECHK.TRANS64.TRYWAIT P0, [R6+URZ], R5 ;  /* 0x00000005060075a7 */ /* 0x001064000800017f */
[----:B-1----:R-:W-:Y:S05]  /*6970*/  @!P0 NANOSLEEP.SYNCS 0x989680 ;  /* 0x009896800000895d */ /* 0x002fea0003900000 */
[----:B------:R-:W1:Y:S02]  /*6980*/  @!P0 SYNCS.PHASECHK.TRANS64 P0, [R6+URZ], R5 ;  /* 0x00000005060085a7 */ /* 0x000e64000800007f */
[----:B-1----:R-:W-:Y:S05]  /*6990*/  @!P0 BRA `(.L_x_126) ;  /* 0xfffffffc00f08947 */ /* 0x002fea000383ffff */
[----:B------:R-:W-:Y:S05]  /*69a0*/  BRA `(.L_x_151) ;  /* 0xfffffff400b47947 */ /* 0x000fea000383ffff */
.L_x_127:
[----:B0-----:R0:W1:Y:S02]  /*69b0*/  SYNCS.PHASECHK.TRANS64.TRYWAIT P0, [R9+URZ], R4 ;  /* 0x00000004090075a7 */ /* 0x001064000800017f */
[----:B-1----:R-:W-:Y:S05]  /*69c0*/  @!P0 NANOSLEEP.SYNCS 0x989680 ;  /* 0x009896800000895d */ /* 0x002fea0003900000 */
[----:B------:R-:W1:Y:S02]  /*69d0*/  @!P0 SYNCS.PHASECHK.TRANS64 P0, [R9+URZ], R4 ;  /* 0x00000004090085a7 */ /* 0x000e64000800007f */
[----:B-1----:R-:W-:Y:S05]  /*69e0*/  @!P0 BRA `(.L_x_127) ;  /* 0xfffffffc00f08947 */ /* 0x002fea000383ffff */
[----:B------:R-:W-:Y:S05]  /*69f0*/  BRA `(.L_x_152) ;  /* 0xfffffff400c47947 */ /* 0x000fea000383ffff */
.L_x_128:
[----:B0-----:R0:W1:Y:S02]  /*6a00*/  SYNCS.PHASECHK.TRANS64.TRYWAIT P0, [R6+URZ], R5 ;  /* 0x00000005060075a7 */ /* 0x001064000800017f */
[----:B-1----:R-:W-:Y:S05]  /*6a10*/  @!P0 NANOSLEEP.SYNCS 0x989680 ;  /* 0x009896800000895d */ /* 0x002fea0003900000 */
[----:B------:R-:W1:Y:S02]  /*6a20*/  @!P0 SYNCS.PHASECHK.TRANS64 P0, [R6+URZ], R5 ;  /* 0x00000005060085a7 */ /* 0x000e64000800007f */
[----:B-1----:R-:W-:Y:S05]  /*6a30*/  @!P0 BRA `(.L_x_128) ;  /* 0xfffffffc00f08947 */ /* 0x002fea000383ffff */
[----:B------:R-:W-:Y:S05]  /*6a40*/  BRA `(.L_x_153) ;  /* 0xfffffff400d47947 */ /* 0x000fea000383ffff */
.L_x_129:
[----:B0-----:R0:W1:Y:S02]  /*6a50*/  SYNCS.PHASECHK.TRANS64.TRYWAIT P0, [R9+URZ], R4 ;  /* 0x00000004090075a7 */ /* 0x001064000800017f */
[----:B-1----:R-:W-:Y:S05]  /*6a60*/  @!P0 NANOSLEEP.SYNCS 0x989680 ;  /* 0x009896800000895d */ /* 0x002fea0003900000 */
[----:B------:R-:W1:Y:S02]  /*6a70*/  @!P0 SYNCS.PHASECHK.TRANS64 P0, [R9+URZ], R4 ;  /* 0x00000004090085a7 */ /* 0x000e64000800007f */
[----:B-1----:R-:W-:Y:S05]  /*6a80*/  @!P0 BRA `(.L_x_129) ;  /* 0xfffffffc00f08947 */ /* 0x002fea000383ffff */
[----:B------:R-:W-:Y:S05]  /*6a90*/  BRA `(.L_x_154) ;  /* 0xfffffff400e47947 */ /* 0x000fea000383ffff */
.L_x_130:
[----:B0-----:R0:W1:Y:S02]  /*6aa0*/  SYNCS.PHASECHK.TRANS64.TRYWAIT P0, [R6+URZ], R5 ;  /* 0x00000005060075a7 */ /* 0x001064000800017f */
[----:B-1----:R-:W-:Y:S05]  /*6ab0*/  @!P0 NANOSLEEP.SYNCS 0x989680 ;  /* 0x009896800000895d */ /* 0x002fea0003900000 */
[----:B------:R-:W1:Y:S02]  /*6ac0*/  @!P0 SYNCS.PHASECHK.TRANS64 P0, [R6+URZ], R5 ;  /* 0x00000005060085a7 */ /* 0x000e64000800007f */
[----:B-1----:R-:W-:Y:S05]  /*6ad0*/  @!P0 BRA `(.L_x_130) ;  /* 0xfffffffc00f08947 */ /* 0x002fea000383ffff */
[----:B------:R-:W-:Y:S05]  /*6ae0*/  BRA `(.L_x_155) ;  /* 0xfffffff400f47947 */ /* 0x000fea000383ffff */
.L_x_131:
[----:B0-----:R0:W1:Y:S02]  /*6af0*/  SYNCS.PHASECHK.TRANS64.TRYWAIT P0, [R9+URZ], R4 ;  /* 0x00000004090075a7 */ /* 0x001064000800017f */
[----:B-1----:R-:W-:Y:S05]  /*6b00*/  @!P0 NANOSLEEP.SYNCS 0x989680 ;  /* 0x009896800000895d */ /* 0x002fea0003900000 */
[----:B------:R-:W1:Y:S02]  /*6b10*/  @!P0 SYNCS.PHASECHK.TRANS64 P0, [R9+URZ], R4 ;  /* 0x00000004090085a7 */ /* 0x000e64000800007f */
[----:B-1----:R-:W-:Y:S05]  /*6b20*/  @!P0 BRA `(.L_x_131) ;  /* 0xfffffffc00f08947 */ /* 0x002fea000383ffff */
[----:B------:R-:W-:Y:S05]  /*6b30*/  BRA `(.L_x_156) ;  /* 0xfffffff800047947 */ /* 0x000fea000383ffff */
.L_x_132:
[----:B-1----:R1:W2:Y:S02]  /*6b40*/  SYNCS.PHASECHK.TRANS64.TRYWAIT P0, [R6+URZ], R5 ;  /* 0x00000005060075a7 */ /* 0x0022a4000800017f */
[----:B--2---:R-:W-:Y:S05]  /*6b50*/  @!P0 NANOSLEEP.SYNCS 0x989680 ;  /* 0x009896800000895d */ /* 0x004fea0003900000 */
[----:B------:R-:W2:Y:S02]  /*6b60*/  @!P0 SYNCS.PHASECHK.TRANS64 P0, [R6+URZ], R5 ;  /* 0x00000005060085a7 */ /* 0x000ea4000800007f */
[----:B--2---:R-:W-:Y:S05]  /*6b70*/  @!P0 BRA `(.L_x_132) ;  /* 0xfffffffc00f08947 */ /* 0x004fea000383ffff */
[----:B------:R-:W-:Y:S05]  /*6b80*/  BRA `(.L_x_157) ;  /* 0xfffffff8000c7947 */ /* 0x000fea000383ffff */
.L_x_158:
[----:B------:R-:W-:-:S00]  /*6b90*/  BRA `(.L_x_158) ;  /* 0xfffffffc00fc7947 */ /* 0x000fc0000383ffff */
[----:B------:R-:W-:-:S00]  /*6ba0*/  NOP ;  /* 0x0000000000007918 */ /* 0x000fc00000000000 */
        /* <DEDUP_REMOVED lines=13> */
.L_x_159:


//--------------------- .nv.global.init           --------------------------
	.section	.nv.global.init,"aw",@progbits
.nv.global.init:
	.type		$str$22,@object
	.size		$str$22,($str$23 - $str$22)
$str$22:
        /*0000*/ 	.byte	0x6b, 0x5f, 0x74, 0x69, 0x6c, 0x65, 0x5f, 0x63, 0x6f, 0x75, 0x6e, 0x74, 0x20, 0x3e, 0x3d, 0x20
        /*0010*/ 	.byte	0x31, 0x00
	.type		$str$23,@object
	.size		$str$23,(__unnamed_1 - $str$23)
$str$23:
        /*0012*/ 	.byte	0x2f, 0x74, 0x6d, 0x70, 0x2f, 0x63, 0x75, 0x74, 0x6c, 0x61, 0x73, 0x73, 0x5f, 0x73, 0x77, 0x65
        /*0022*/ 	.byte	0x65, 0x70, 0x5f, 0x73, 0x72, 0x63, 0x2f, 0x69, 0x6e, 0x63, 0x6c, 0x75, 0x64, 0x65, 0x2f, 0x63
        /*0032*/ 	.byte	0x75, 0x74, 0x6c, 0x61, 0x73, 0x73, 0x2f, 0x67, 0x65, 0x6d, 0x6d, 0x2f, 0x63, 0x6f, 0x6c, 0x6c
        /*0042*/ 	.byte	0x65, 0x63, 0x74, 0x69, 0x76, 0x65, 0x2f, 0x73, 0x6d, 0x39, 0x30, 0x5f, 0x6d, 0x6d, 0x61, 0x5f
        /*0052*/ 	.byte	0x74, 0x6d, 0x61, 0x5f, 0x67, 0x6d, 0x6d, 0x61, 0x5f, 0x73, 0x73, 0x5f, 0x77, 0x61, 0x72, 0x70
        /*0062*/ 	.byte	0x73, 0x70, 0x65, 0x63, 0x69, 0x61, 0x6c, 0x69, 0x7a, 0x65, 0x64, 0x2e, 0x68, 0x70, 0x70, 0x00
	.type		__unnamed_1,@object
	.size		__unnamed_1,(.L_0 - __unnamed_1)
__unnamed_1:
        /*0072*/ 	.byte	0x76, 0x6f, 0x69, 0x64, 0x20, 0x63, 0x75, 0x74, 0x6c, 0x61, 0x73, 0x73, 0x3a, 0x3a, 0x67, 0x65
        /* <DEDUP_REMOVED lines=180> */
        /*0bc2*/ 	.byte	0x79, 0x5d, 0x00
.L_0:


//--------------------- .nv.shared._ZN7cutlass13device_kernelINS_4gemm6kernel13GemmUniversalIN4cute5tupleIJiiiiEEENS1_10collective13CollectiveMmaINS1_34MainloopSm90TmaGmmaWarpSpecializedILi18ENS5_IJNS4_1CILi1EEESB_SB_EEENS1_35KernelTmaWarpSpecializedCooperativeEEENS5_IJNSA_ILi128EEENSA_ILi64EEENSA_ILi32EEEEEENS_10bfloat16_tENS5_IJlSB_lEEESJ_SK_NS4_8TiledMMAINS4_8MMA_AtomIJNS4_4SM904GMMA27MMA_64x64x16_F32BF16BF16_SSILNSO_5MajorE0ELSQ_0ELNSO_7ScaleInE1ELSR_1EEEEEENS4_6LayoutINS5_IJNSA_ILi2EEESB_SB_EEENS5_IJSB_NSA_ILi0EEESX_EEEEENS5_IJNS4_10UnderscoreES10_S10_EEEEENS4_13SM90_TMA_LOADENS4_14ComposedLayoutINS4_7SwizzleILi2ELi4ELi3EEENS4_18smem_ptr_flag_bitsILi16EEENSU_INS5_IJNSA_ILi8EEESH_EEENS5_IJSH_SB_EEEEEEEvNS4_8identityES13_S1D_vS1E_EENS_8epilogue10collective6detail29Sm90TmaWarpSpecializedAdapterINS1H_15DefaultEpilogueISJ_SK_SK_NS1G_6thread17LinearCombinationISJ_Li1EffLNS1L_9ScaleType4KindE0ELNS_15FloatRoundStyleE2ESJ_EENS1_15EpilogueDefaultEEEEEvvEEEEvNT_6ParamsE --------------------------
	.section	.nv.shared._ZN7cutlass13device_kernelINS_4gemm6kernel13GemmUniversalIN4cute5tupleIJiiiiEEENS1_10collective13CollectiveMmaINS1_34MainloopSm90TmaGmmaWarpSpecializedILi18ENS5_IJNS4_1CILi1EEESB_SB_EEENS1_35KernelTmaWarpSpecializedCooperativeEEENS5_IJNSA_ILi128EEENSA_ILi64EEENSA_ILi32EEEEEENS_10bfloat16_tENS5_IJlSB_lEEESJ_SK_NS4_8TiledMMAINS4_8MMA_AtomIJNS4_4SM904GMMA27MMA_64x64x16_F32BF16BF16_SSILNSO_5MajorE0ELSQ_0ELNSO_7ScaleInE1ELSR_1EEEEEENS4_6LayoutINS5_IJNSA_ILi2EEESB_SB_EEENS5_IJSB_NSA_ILi0EEESX_EEEEENS5_IJNS4_10UnderscoreES10_S10_EEEEENS4_13SM90_TMA_LOADENS4_14ComposedLayoutINS4_7SwizzleILi2ELi4ELi3EEENS4_18smem_ptr_flag_bitsILi16EEENSU_INS5_IJNSA_ILi8EEESH_EEENS5_IJSH_SB_EEEEEEEvNS4_8identityES13_S1D_vS1E_EENS_8epilogue10collective6detail29Sm90TmaWarpSpecializedAdapterINS1H_15DefaultEpilogueISJ_SK_SK_NS1G_6thread17LinearCombinationISJ_Li1EffLNS1L_9ScaleType4KindE0ELNS_15FloatRoundStyleE2ESJ_EENS1_15EpilogueDefaultEEEEEvvEEEEvNT_6ParamsE,"aw",@nobits
	.sectionflags	@""
	.align	16
	.zero		1024


//--------------------- .nv.shared.reserved.0     --------------------------
	.section	.nv.shared.reserved.0,"aw",@nobits
	.weak		__nv_reservedSMEM_offset_0_alias
	.size		__nv_reservedSMEM_offset_0_alias, 0, 0
	.other		__nv_reservedSMEM_offset_0_alias,@"STO_CUDA_RESERVED_SHARED STV_DEFAULT"
__nv_reservedSMEM_offset_0_alias:
	.zero		0


//--------------------- .nv.global                --------------------------
	.section	.nv.global,"aw",@nobits
.nv.global:
	.type		_ZN40_INTERNAL_c734f2a6_4_k_cu_4ddc272b_167254cute1_E,@object
	.size		_ZN40_INTERNAL_c734f2a6_4_k_cu_4ddc272b_167254cute1_E,(_ZN40_INTERNAL_c734f2a6_4_k_cu_4ddc272b_167254cuda3std3__45__cpo6cbeginE - _ZN40_INTERNAL_c734f2a6_4_k_cu_4ddc272b_167254cute1_E)
_ZN40_INTERNAL_c734f2a6_4_k_cu_4ddc272b_167254cute1_E:
	.zero		1
	.type		_ZN40_INTERNAL_c734f2a6_4_k_cu_4ddc272b_167254cuda3std3__45__cpo6cbeginE,@object
	.size		_ZN40_INTERNAL_c734f2a6_4_k_cu_4ddc272b_167254cuda3std3__45__cpo6cbeginE,(_ZN40_INTERNAL_c734f2a6_4_k_cu_4ddc272b_167254cuda3std3__48in_placeE - _ZN40_INTERNAL_c734f2a6_4_k_cu_4ddc272b_167254cuda3std3__45__cpo6cbeginE)
_ZN40_INTERNAL_c734f2a6_4_k_cu_4ddc272b_167254cuda3std3__45__cpo6cbeginE:
	.zero		1
	.type		_ZN40_INTERNAL_c734f2a6_4_k_cu_4ddc272b_167254cuda3std3__48in_placeE,@object
	.size		_ZN40_INTERNAL_c734f2a6_4_k_cu_4ddc272b_167254cuda3std3__48in_placeE,(_ZN40_INTERNAL_c734f2a6_4_k_cu_4ddc272b_167254cuda3std6ranges3__45__cpo9iter_moveE - _ZN40_INTERNAL_c734f2a6_4_k_cu_4ddc272b_167254cuda3std3__48in_placeE)
_ZN40_INTERNAL_c734f2a6_4_k_cu_4ddc272b_167254cuda3std3__48in_placeE:
	.zero		1
	.type		_ZN40_INTERNAL_c734f2a6_4_k_cu_4ddc272b_167254cuda3std6ranges3__45__cpo9iter_moveE,@object
	.size		_ZN40_INTERNAL_c734f2a6_4_k_cu_4ddc272b_167254cuda3std6ranges3__45__cpo9iter_moveE,(_ZN40_INTERNAL_c734f2a6_4_k_cu_4ddc272b_167254cuda3std3__45__cpo5beginE - _ZN40_INTERNAL_c734f2a6_4_k_cu_4ddc272b_167254cuda3std6ranges3__45__cpo9iter_moveE)
_ZN40_INTERNAL_c734f2a6_4_k_cu_4ddc272b_167254cuda3std6ranges3__45__cpo9iter_moveE:
	.zero		1
	.type		_ZN40_INTERNAL_c734f2a6_4_k_cu_4ddc272b_167254cuda3std3__45__cpo5beginE,@object
	.size		_ZN40_INTERNAL_c734f2a6_4_k_cu_4ddc272b_167254cuda3std3__45__cpo5beginE,(_ZN40_INTERNAL_c734f2a6_4_k_cu_4ddc272b_167254cuda3std3__442_GLOBAL__N__c734f2a6_4_k_cu_4ddc272b_167256ignoreE - _ZN40_INTERNAL_c734f2a6_4_k_cu_4ddc272b_167254cuda3std3__45__cpo5beginE)
_ZN40_INTERNAL_c734f2a6_4_k_cu_4ddc272b_167254cuda3std3__45__cpo5beginE:
	.zero		1
	.type		_ZN40_INTERNAL_c734f2a6_4_k_cu_4ddc272b_167254cuda3std3__442_GLOBAL__N__c734f2a6_4_k_cu_4ddc272b_167256ignoreE,@object
	.size		_ZN40_INTERNAL_c734f2a6_4_k_cu_4ddc272b_167254cuda3std3__442_GLOBAL__N__c734f2a6_4_k_cu_4ddc272b_167256ignoreE,(_ZN40_INTERNAL_c734f2a6_4_k_cu_4ddc272b_167254cute7productE - _ZN40_INTERNAL_c734f2a6_4_k_cu_4ddc272b_167254cuda3std3__442_GLOBAL__N__c734f2a6_4_k_cu_4ddc272b_167256ignoreE)
_ZN40_INTERNAL_c734f2a6_4_k_cu_4ddc272b_167254cuda3std3__442_GLOBAL__N__c734f2a6_4_k_cu_4ddc272b_167256ignoreE:
	.zero		1
	.type		_ZN40_INTERNAL_c734f2a6_4_k_cu_4ddc272b_167254cute7productE,@object
	.size		_ZN40_INTERNAL_c734f2a6_4_k_cu_4ddc272b_167254cute7productE,(_ZN40_INTERNAL_c734f2a6_4_k_cu_4ddc272b_167254cuda3std3__45__cpo3endE - _ZN40_INTERNAL_c734f2a6_4_k_cu_4ddc272b_167254cute7productE)
_ZN40_INTERNAL_c734f2a6_4_k_cu_4ddc272b_167254cute7productE:
	.zero		1
	.type		_ZN40_INTERNAL_c734f2a6_4_k_cu_4ddc272b_167254cuda3std3__45__cpo3endE,@object
	.size		_ZN40_INTERNAL_c734f2a6_4_k_cu_4ddc272b_167254cuda3std3__45__cpo3endE,(_ZN40_INTERNAL_c734f2a6_4_k_cu_4ddc272b_167254cuda3std3__419piecewise_constructE - _ZN40_INTERNAL_c734f2a6_4_k_cu_4ddc272b_167254cuda3std3__45__cpo3endE)
_ZN40_INTERNAL_c734f2a6_4_k_cu_4ddc272b_167254cuda3std3__45__cpo3endE:
	.zero		1
	.type		_ZN40_INTERNAL_c734f2a6_4_k_cu_4ddc272b_167254cuda3std3__419piecewise_constructE,@object
	.size		_ZN40_INTERNAL_c734f2a6_4_k_cu_4ddc272b_167254cuda3std3__419piecewise_constructE,(_ZN40_INTERNAL_c734f2a6_4_k_cu_4ddc272b_167254cuda3std3__45__cpo4cendE - _ZN40_INTERNAL_c734f2a6_4_k_cu_4ddc272b_167254cuda3std3__419piecewise_constructE)
_ZN40_INTERNAL_c734f2a6_4_k_cu_4ddc272b_167254cuda3std3__419piecewise_constructE:
	.zero		1
	.type		_ZN40_INTERNAL_c734f2a6_4_k_cu_4ddc272b_167254cuda3std3__45__cpo4cendE,@object
	.size		_ZN40_INTERNAL_c734f2a6_4_k_cu_4ddc272b_167254cuda3std3__45__cpo4cendE,(_ZN40_INTERNAL_c734f2a6_4_k_cu_4ddc272b_167254cuda3std6ranges3__45__cpo4swapE - _ZN40_INTERNAL_c734f2a6_4_k_cu_4ddc272b_167254cuda3std3__45__cpo4cendE)
_ZN40_INTERNAL_c734f2a6_4_k_cu_4ddc272b_167254cuda3std3__45__cpo4cendE:
	.zero		1
	.type		_ZN40_INTERNAL_c734f2a6_4_k_cu_4ddc272b_167254cuda3std6ranges3__45__cpo4swapE,@object
	.size		_ZN40_INTERNAL_c734f2a6_4_k_cu_4ddc272b_167254cuda3std6ranges3__45__cpo4swapE,(.L_8 - _ZN40_INTERNAL_c734f2a6_4_k_cu_4ddc272b_167254cuda3std6ranges3__45__cpo4swapE)
_ZN40_INTERNAL_c734f2a6_4_k_cu_4ddc272b_167254cuda3std6ranges3__45__cpo4swapE:
	.zero		1
.L_8:


//--------------------- .nv.constant0._ZN7cutlass13device_kernelINS_4gemm6kernel13GemmUniversalIN4cute5tupleIJiiiiEEENS1_10collective13CollectiveMmaINS1_34MainloopSm90TmaGmmaWarpSpecializedILi18ENS5_IJNS4_1CILi1EEESB_SB_EEENS1_35KernelTmaWarpSpecializedCooperativeEEENS5_IJNSA_ILi128EEENSA_ILi64EEENSA_ILi32EEEEEENS_10bfloat16_tENS5_IJlSB_lEEESJ_SK_NS4_8TiledMMAINS4_8MMA_AtomIJNS4_4SM904GMMA27MMA_64x64x16_F32BF16BF16_SSILNSO_5MajorE0ELSQ_0ELNSO_7ScaleInE1ELSR_1EEEEEENS4_6LayoutINS5_IJNSA_ILi2EEESB_SB_EEENS5_IJSB_NSA_ILi0EEESX_EEEEENS5_IJNS4_10UnderscoreES10_S10_EEEEENS4_13SM90_TMA_LOADENS4_14ComposedLayoutINS4_7SwizzleILi2ELi4ELi3EEENS4_18smem_ptr_flag_bitsILi16EEENSU_INS5_IJNSA_ILi8EEESH_EEENS5_IJSH_SB_EEEEEEEvNS4_8identityES13_S1D_vS1E_EENS_8epilogue10collective6detail29Sm90TmaWarpSpecializedAdapterINS1H_15DefaultEpilogueISJ_SK_SK_NS1G_6thread17LinearCombinationISJ_Li1EffLNS1L_9ScaleType4KindE0ELNS_15FloatRoundStyleE2ESJ_EENS1_15EpilogueDefaultEEEEEvvEEEEvNT_6ParamsE --------------------------
	.section	.nv.constant0._ZN7cutlass13device_kernelINS_4gemm6kernel13GemmUniversalIN4cute5tupleIJiiiiEEENS1_10collective13CollectiveMmaINS1_34MainloopSm90TmaGmmaWarpSpecializedILi18ENS5_IJNS4_1CILi1EEESB_SB_EEENS1_35KernelTmaWarpSpecializedCooperativeEEENS5_IJNSA_ILi128EEENSA_ILi64EEENSA_ILi32EEEEEENS_10bfloat16_tENS5_IJlSB_lEEESJ_SK_NS4_8TiledMMAINS4_8MMA_AtomIJNS4_4SM904GMMA27MMA_64x64x16_F32BF16BF16_SSILNSO_5MajorE0ELSQ_0ELNSO_7ScaleInE1ELSR_1EEEEEENS4_6LayoutINS5_IJNSA_ILi2EEESB_SB_EEENS5_IJSB_NSA_ILi0EEESX_EEEEENS5_IJNS4_10UnderscoreES10_S10_EEEEENS4_13SM90_TMA_LOADENS4_14ComposedLayoutINS4_7SwizzleILi2ELi4ELi3EEENS4_18smem_ptr_flag_bitsILi16EEENSU_INS5_IJNSA_ILi8EEESH_EEENS5_IJSH_SB_EEEEEEEvNS4_8identityES13_S1D_vS1E_EENS_8epilogue10collective6detail29Sm90TmaWarpSpecializedAdapterINS1H_15DefaultEpilogueISJ_SK_SK_NS1G_6thread17LinearCombinationISJ_Li1EffLNS1L_9ScaleType4KindE0ELNS_15FloatRoundStyleE2ESJ_EENS1_15EpilogueDefaultEEEEEvvEEEEvNT_6ParamsE,"a",@progbits
	.sectionflags	@""
	.align	4
.nv.constant0._ZN7cutlass13device_kernelINS_4gemm6kernel13GemmUniversalIN4cute5tupleIJiiiiEEENS1_10collective13CollectiveMmaINS1_34MainloopSm90TmaGmmaWarpSpecializedILi18ENS5_IJNS4_1CILi1EEESB_SB_EEENS1_35KernelTmaWarpSpecializedCooperativeEEENS5_IJNSA_ILi128EEENSA_ILi64EEENSA_ILi32EEEEEENS_10bfloat16_tENS5_IJlSB_lEEESJ_SK_NS4_8TiledMMAINS4_8MMA_AtomIJNS4_4SM904GMMA27MMA_64x64x16_F32BF16BF16_SSILNSO_5MajorE0ELSQ_0ELNSO_7ScaleInE1ELSR_1EEEEEENS4_6LayoutINS5_IJNSA_ILi2EEESB_SB_EEENS5_IJSB_NSA_ILi0EEESX_EEEEENS5_IJNS4_10UnderscoreES10_S10_EEEEENS4_13SM90_TMA_LOADENS4_14ComposedLayoutINS4_7SwizzleILi2ELi4ELi3EEENS4_18smem_ptr_flag_bitsILi16EEENSU_INS5_IJNSA_ILi8EEESH_EEENS5_IJSH_SB_EEEEEEEvNS4_8identityES13_S1D_vS1E_EENS_8epilogue10collective6detail29Sm90TmaWarpSpecializedAdapterINS1H_15DefaultEpilogueISJ_SK_SK_NS1G_6thread17LinearCombinationISJ_Li1EffLNS1L_9ScaleType4KindE0ELNS_15FloatRoundStyleE2ESJ_EENS1_15EpilogueDefaultEEEEEvvEEEEvNT_6ParamsE:
	.zero		1664


//--------------------- SYMBOLS --------------------------

	.type		.nv.reservedSmem.offset0,@object
	.size		.nv.reservedSmem.offset0,0x4
	.type		__assertfail,@function
